	.target	sm_90a

	.elftype	@"ET_EXEC"


//--------------------- .note.nv.tkinfo           --------------------------
	.section	.note.nv.tkinfo,"",@"SHT_NOTE"
	.sectionflags	@"SHF_NOTE_NV_TKINFO"
	.tkinfo
        /*0018*/ 	.word	0x00000002
        /*0030*/ 	.string	""
        /*0030*/ 	.string	"ptxas"
        /*0030*/ 	.string	"Cuda compilation tools, release 13.0, V13.0.88"
        /*0030*/ 	.string	"Build cuda_13.0.r13.0/compiler.36424714_0"
        /*0030*/ 	.string	"-arch sm_90a -m 64 "



//--------------------- .note.nv.cuinfo           --------------------------
	.section	.note.nv.cuinfo,"",@"SHT_NOTE"
	.sectionflags	@"SHF_NOTE_NV_CUINFO"
        /*0018*/ 	.short	0x0002
        /*001a*/ 	.short	0x005a
        /*001c*/ 	.short	0x0082
	.zero		2


//--------------------- .nv.info                  --------------------------
	.section	.nv.info,"",@"SHT_CUDA_INFO"
	.align	4


	//----- nvinfo : EIATTR_REGCOUNT
	.align		4
        /*0000*/ 	.byte	0x04, 0x2f
        /*0002*/ 	.short	(.L_15 - .L_14)
	.align		4
.L_14:
        /*0004*/ 	.word	index@(_ZN7cutlass13device_kernelINS_4gemm6kernel13GemmUniversalIN4cute5tupleIJiiiiEEENS1_10collective13CollectiveMmaINS1_34MainloopSm90TmaGmmaWarpSpecializedILi7ENS5_IJNS4_1CILi4EEESB_NSA_ILi1EEEEEENS1_35KernelTmaWarpSpecializedCooperativeEEENS5_IJNSA_ILi256EEESG_NSA_ILi32EEEEEENS_10bfloat16_tENS5_IJlSC_lEEESJ_SK_NS4_8TiledMMAINS4_8MMA_AtomIJNS4_4SM904GMMA28MMA_64x256x16_F32BF16BF16_SSILNSO_5MajorE0ELSQ_0ELNSO_7ScaleInE1ELSR_1EEEEEENS4_6LayoutINS5_IJNSA_ILi2EEESC_SC_EEENS5_IJSC_NSA_ILi0EEESX_EEEEENS5_IJNS4_10UnderscoreES10_S10_EEEEENS4_23SM90_TMA_LOAD_MULTICASTENS4_14ComposedLayoutINS4_7SwizzleILi2ELi4ELi3EEENS4_18smem_ptr_flag_bitsILi16EEENSU_INS5_IJNSA_ILi8EEESH_EEENS5_IJSH_SC_EEEEEEEvNS4_8identityES13_S1D_vS1E_EENS_8epilogue10collective6detail29Sm90TmaWarpSpecializedAdapterINS1H_15DefaultEpilogueISJ_SK_SK_NS1G_6thread17LinearCombinationISJ_Li1EffLNS1L_9ScaleType4KindE0ELNS_15FloatRoundStyleE2ESJ_EENS1_15EpilogueDefaultEEEEEvvEEEEvNT_6ParamsE)
        /*0008*/ 	.word	0x000000a8


	//----- nvinfo : EIATTR_FRAME_SIZE
	.align		4
.L_15:
        /*000c*/ 	.byte	0x04, 0x11
        /*000e*/ 	.short	(.L_17 - .L_16)
	.align		4
.L_16:
        /*0010*/ 	.word	index@(_ZN7cutlass13device_kernelINS_4gemm6kernel13GemmUniversalIN4cute5tupleIJiiiiEEENS1_10collective13CollectiveMmaINS1_34MainloopSm90TmaGmmaWarpSpecializedILi7ENS5_IJNS4_1CILi4EEESB_NSA_ILi1EEEEEENS1_35KernelTmaWarpSpecializedCooperativeEEENS5_IJNSA_ILi256EEESG_NSA_ILi32EEEEEENS_10bfloat16_tENS5_IJlSC_lEEESJ_SK_NS4_8TiledMMAINS4_8MMA_AtomIJNS4_4SM904GMMA28MMA_64x256x16_F32BF16BF16_SSILNSO_5MajorE0ELSQ_0ELNSO_7ScaleInE1ELSR_1EEEEEENS4_6LayoutINS5_IJNSA_ILi2EEESC_SC_EEENS5_IJSC_NSA_ILi0EEESX_EEEEENS5_IJNS4_10UnderscoreES10_S10_EEEEENS4_23SM90_TMA_LOAD_MULTICASTENS4_14ComposedLayoutINS4_7SwizzleILi2ELi4ELi3EEENS4_18smem_ptr_flag_bitsILi16EEENSU_INS5_IJNSA_ILi8EEESH_EEENS5_IJSH_SC_EEEEEEEvNS4_8identityES13_S1D_vS1E_EENS_8epilogue10collective6detail29Sm90TmaWarpSpecializedAdapterINS1H_15DefaultEpilogueISJ_SK_SK_NS1G_6thread17LinearCombinationISJ_Li1EffLNS1L_9ScaleType4KindE0ELNS_15FloatRoundStyleE2ESJ_EENS1_15EpilogueDefaultEEEEEvvEEEEvNT_6ParamsE)
        /*0014*/ 	.word	0x000004c0


	//----- nvinfo : EIATTR_MIN_STACK_SIZE
	.align		4
.L_17:
        /*0018*/ 	.byte	0x04, 0x12
        /*001a*/ 	.short	(.L_19 - .L_18)
	.align		4
.L_18:
        /*001c*/ 	.word	index@(_ZN7cutlass13device_kernelINS_4gemm6kernel13GemmUniversalIN4cute5tupleIJiiiiEEENS1_10collective13CollectiveMmaINS1_34MainloopSm90TmaGmmaWarpSpecializedILi7ENS5_IJNS4_1CILi4EEESB_NSA_ILi1EEEEEENS1_35KernelTmaWarpSpecializedCooperativeEEENS5_IJNSA_ILi256EEESG_NSA_ILi32EEEEEENS_10bfloat16_tENS5_IJlSC_lEEESJ_SK_NS4_8TiledMMAINS4_8MMA_AtomIJNS4_4SM904GMMA28MMA_64x256x16_F32BF16BF16_SSILNSO_5MajorE0ELSQ_0ELNSO_7ScaleInE1ELSR_1EEEEEENS4_6LayoutINS5_IJNSA_ILi2EEESC_SC_EEENS5_IJSC_NSA_ILi0EEESX_EEEEENS5_IJNS4_10UnderscoreES10_S10_EEEEENS4_23SM90_TMA_LOAD_MULTICASTENS4_14ComposedLayoutINS4_7SwizzleILi2ELi4ELi3EEENS4_18smem_ptr_flag_bitsILi16EEENSU_INS5_IJNSA_ILi8EEESH_EEENS5_IJSH_SC_EEEEEEEvNS4_8identityES13_S1D_vS1E_EENS_8epilogue10collective6detail29Sm90TmaWarpSpecializedAdapterINS1H_15DefaultEpilogueISJ_SK_SK_NS1G_6thread17LinearCombinationISJ_Li1EffLNS1L_9ScaleType4KindE0ELNS_15FloatRoundStyleE2ESJ_EENS1_15EpilogueDefaultEEEEEvvEEEEvNT_6ParamsE)
        /*0020*/ 	.word	0x000004c0
.L_19:


//--------------------- .nv.compat                --------------------------
	.section	.nv.compat,"",@"SHT_CUDA_COMPAT_INFO"
	.align	4
        /*0000*/ 	.byte	0x02, 0x09, 0x01, 0x00, 0x02, 0x02, 0x04, 0x00, 0x02, 0x05, 0x05, 0x00, 0x03, 0x07, 0x01, 0x01
        /*0010*/ 	.byte	0x02, 0x03, 0x01, 0x00, 0x02, 0x06, 0x01, 0x00, 0x04, 0x0b, 0x08, 0x00, 0x00, 0x00, 0x00, 0x00
        /*0020*/ 	.byte	0x00, 0x00, 0x00, 0x00


//--------------------- .nv.info._ZN7cutlass13device_kernelINS_4gemm6kernel13GemmUniversalIN4cute5tupleIJiiiiEEENS1_10collective13CollectiveMmaINS1_34MainloopSm90TmaGmmaWarpSpecializedILi7ENS5_IJNS4_1CILi4EEESB_NSA_ILi1EEEEEENS1_35KernelTmaWarpSpecializedCooperativeEEENS5_IJNSA_ILi256EEESG_NSA_ILi32EEEEEENS_10bfloat16_tENS5_IJlSC_lEEESJ_SK_NS4_8TiledMMAINS4_8MMA_AtomIJNS4_4SM904GMMA28MMA_64x256x16_F32BF16BF16_SSILNSO_5MajorE0ELSQ_0ELNSO_7ScaleInE1ELSR_1EEEEEENS4_6LayoutINS5_IJNSA_ILi2EEESC_SC_EEENS5_IJSC_NSA_ILi0EEESX_EEEEENS5_IJNS4_10UnderscoreES10_S10_EEEEENS4_23SM90_TMA_LOAD_MULTICASTENS4_14ComposedLayoutINS4_7SwizzleILi2ELi4ELi3EEENS4_18smem_ptr_flag_bitsILi16EEENSU_INS5_IJNSA_ILi8EEESH_EEENS5_IJSH_SC_EEEEEEEvNS4_8identityES13_S1D_vS1E_EENS_8epilogue10collective6detail29Sm90TmaWarpSpecializedAdapterINS1H_15DefaultEpilogueISJ_SK_SK_NS1G_6thread17LinearCombinationISJ_Li1EffLNS1L_9ScaleType4KindE0ELNS_15FloatRoundStyleE2ESJ_EENS1_15EpilogueDefaultEEEEEvvEEEEvNT_6ParamsE --------------------------
	.section	.nv.info._ZN7cutlass13device_kernelINS_4gemm6kernel13GemmUniversalIN4cute5tupleIJiiiiEEENS1_10collective13CollectiveMmaINS1_34MainloopSm90TmaGmmaWarpSpecializedILi7ENS5_IJNS4_1CILi4EEESB_NSA_ILi1EEEEEENS1_35KernelTmaWarpSpecializedCooperativeEEENS5_IJNSA_ILi256EEESG_NSA_ILi32EEEEEENS_10bfloat16_tENS5_IJlSC_lEEESJ_SK_NS4_8TiledMMAINS4_8MMA_AtomIJNS4_4SM904GMMA28MMA_64x256x16_F32BF16BF16_SSILNSO_5MajorE0ELSQ_0ELNSO_7ScaleInE1ELSR_1EEEEEENS4_6LayoutINS5_IJNSA_ILi2EEESC_SC_EEENS5_IJSC_NSA_ILi0EEESX_EEEEENS5_IJNS4_10UnderscoreES10_S10_EEEEENS4_23SM90_TMA_LOAD_MULTICASTENS4_14ComposedLayoutINS4_7SwizzleILi2ELi4ELi3EEENS4_18smem_ptr_flag_bitsILi16EEENSU_INS5_IJNSA_ILi8EEESH_EEENS5_IJSH_SC_EEEEEEEvNS4_8identityES13_S1D_vS1E_EENS_8epilogue10collective6detail29Sm90TmaWarpSpecializedAdapterINS1H_15DefaultEpilogueISJ_SK_SK_NS1G_6thread17LinearCombinationISJ_Li1EffLNS1L_9ScaleType4KindE0ELNS_15FloatRoundStyleE2ESJ_EENS1_15EpilogueDefaultEEEEEvvEEEEvNT_6ParamsE,"",@"SHT_CUDA_INFO"
	.sectionflags	@""
	.align	4


	//----- nvinfo : EIATTR_CUDA_API_VERSION
	.align		4
        /*0000*/ 	.byte	0x04, 0x37
        /*0002*/ 	.short	(.L_21 - .L_20)
.L_20:
        /*0004*/ 	.word	0x00000082


	//----- nvinfo : EIATTR_KPARAM_INFO
	.align		4
.L_21:
        /*0008*/ 	.byte	0x04, 0x17
        /*000a*/ 	.short	(.L_23 - .L_22)
.L_22:
        /*000c*/ 	.word	0x00000000
        /*0010*/ 	.short	0x0000
        /*0012*/ 	.short	0x0070
        /*0014*/ 	.byte	0x00, 0xf0, 0x01, 0x10


	//----- nvinfo : EIATTR_SPARSE_MMA_MASK
	.align		4
.L_23:
        /*0018*/ 	.byte	0x03, 0x50
        /*001a*/ 	.short	0x0000


	//----- nvinfo : EIATTR_MAXREG_COUNT
	.align		4
        /*001c*/ 	.byte	0x03, 0x1b
        /*001e*/ 	.short	0x00a8


	//----- nvinfo : EIATTR_NUM_BARRIERS
	.align		4
        /*0020*/ 	.byte	0x02, 0x4c
        /*0022*/ 	.byte	0x01
	.zero		1


	//----- nvinfo : EIATTR_EXTERNS
	.align		4
        /*0024*/ 	.byte	0x04, 0x0f
        /*0026*/ 	.short	(.L_25 - .L_24)


	//   ....[0]....
	.align		4
.L_24:
        /*0028*/ 	.word	index@(__assertfail)


	//----- nvinfo : EIATTR_ANNOTATIONS
	.align		4
.L_25:
        /*002c*/ 	.byte	0x04, 0x55
        /*002e*/ 	.short	(.L_27 - .L_26)


	//   ....[0]....
.L_26:
        /*0030*/ 	.word	0x00000001
        /*0034*/ 	.byte	0x70, 0x0a, 0x00, 0x00, 0x01, 0x00, 0x00, 0x00, 0x90, 0x0a, 0x00, 0x00, 0x01, 0x00, 0x00, 0x00
        /* <DEDUP_REMOVED lines=380> */
        /*1804*/ 	.byte	0xa0, 0x71, 0x01, 0x00


	//----- nvinfo : EIATTR_MERCURY_ISA_VERSION
	.align		4
.L_27:
        /*1808*/ 	.byte	0x03, 0x5f
        /*180a*/ 	.short	0x0101


	//----- nvinfo : EIATTR_INT_WARP_WIDE_INSTR_OFFSETS
	.align		4
        /*180c*/ 	.byte	0x04, 0x31
        /*180e*/ 	.short	(.L_29 - .L_28)


	//   ....[0]....
.L_28:
        /*1810*/ 	.word	0x00000600


	//   ....[1]....
        /*1814*/ 	.word	0x00000610


	//   ....[2]....
        /*1818*/ 	.word	0x00000770


	//----- nvinfo : EIATTR_COOP_GROUP_MASK_REGIDS
	.align		4
.L_29:
        /*181c*/ 	.byte	0x04, 0x29
        /*181e*/ 	.short	(.L_31 - .L_30)


	//   ....[0]....
.L_30:
        /*1820*/ 	.word	0xffffffff


	//   ....[1]....
        /*1824*/ 	.word	0xffffffff


	//   ....[2]....
        /*1828*/ 	.word	0xffffffff


	//   ....[3]....
        /*182c*/ 	.word	0xffffffff


	//   ....[4]....
        /*1830*/ 	.word	0xffffffff


	//   ....[5]....
        /*1834*/ 	.word	0xffffffff


	//----- nvinfo : EIATTR_COOP_GROUP_INSTR_OFFSETS
	.align		4
.L_31:
        /*1838*/ 	.byte	0x04, 0x28
        /*183a*/ 	.short	(.L_33 - .L_32)


	//   ....[0]....
.L_32:
        /*183c*/ 	.word	0x00000070


	//   ....[1]....
        /*1840*/ 	.word	0x00000080


	//   ....[2]....
        /*1844*/ 	.word	0x000001a0


	//   ....[3]....
        /*1848*/ 	.word	0x00000430


	//   ....[4]....
        /*184c*/ 	.word	0x000008c0


	//   ....[5]....
        /*1850*/ 	.word	0x00001490


	//----- nvinfo : EIATTR_REG_RECONFIG
	.align		4
.L_33:
        /*1854*/ 	.byte	0x01, 0x54
	.zero		2


	//----- nvinfo : EIATTR_SYSCALL_OFFSETS
	.align		4
        /*1858*/ 	.byte	0x04, 0x46
        /*185a*/ 	.short	(.L_35 - .L_34)


	//   ....[0]....
.L_34:
        /*185c*/ 	.word	0x00001640


	//----- nvinfo : EIATTR_MBARRIER_INSTR_OFFSETS
	.align		4
.L_35:
        /*1860*/ 	.byte	0x04, 0x39
        /*1862*/ 	.short	(.L_37 - .L_36)


	//   ....[0]....
.L_36:
        /*1864*/ 	.word	0x00000320
        /*1868*/ 	.word	0x000000ff
        /*186c*/ 	.word	0x00000000
        /*1870*/ 	.short	0x0100
        /*1872*/ 	.byte	0x08
	.zero		1


	//   ....[1]....
        /*1874*/ 	.word	0x00000330
        /*1878*/ 	.word	0x000000ff
        /*187c*/ 	.word	0x00000038
        /*1880*/ 	.short	0x0100
        /*1882*/ 	.byte	0x08
	.zero		1


	//   ....[2]....
        /*1884*/ 	.word	0x00000340
        /*1888*/ 	.word	0x000000ff
        /*188c*/ 	.word	0x00000008
        /*1890*/ 	.short	0x0100
        /*1892*/ 	.byte	0x08
	.zero		1


	//   ....[3]....
        /*1894*/ 	.word	0x00000350
        /*1898*/ 	.word	0x000000ff
        /*189c*/ 	.word	0x00000040
        /*18a0*/ 	.short	0x0100
        /*18a2*/ 	.byte	0x08
	.zero		1


	//   ....[4]....
        /*18a4*/ 	.word	0x00000360
        /*18a8*/ 	.word	0x000000ff
        /*18ac*/ 	.word	0x00000010
        /*18b0*/ 	.short	0x0100
        /*18b2*/ 	.byte	0x08
	.zero		1


	//   ....[5]....
        /*18b4*/ 	.word	0x00000370
        /*18b8*/ 	.word	0x000000ff
        /*18bc*/ 	.word	0x00000048
        /*18c0*/ 	.short	0x0100
        /*18c2*/ 	.byte	0x08
	.zero		1


	//   ....[6]....
        /*18c4*/ 	.word	0x00000380
        /*18c8*/ 	.word	0x000000ff
        /*18cc*/ 	.word	0x00000018
        /*18d0*/ 	.short	0x0100
        /*18d2*/ 	.byte	0x08
	.zero		1


	//   ....[7]....
        /*18d4*/ 	.word	0x00000390
        /*18d8*/ 	.word	0x000000ff
        /*18dc*/ 	.word	0x00000050
        /*18e0*/ 	.short	0x0100
        /*18e2*/ 	.byte	0x08
	.zero		1


	//   ....[8]....
        /*18e4*/ 	.word	0x000003a0
        /*18e8*/ 	.word	0x000000ff
        /*18ec*/ 	.word	0x00000020
        /*18f0*/ 	.short	0x0100
        /*18f2*/ 	.byte	0x08
	.zero		1


	//   ....[9]....
        /*18f4*/ 	.word	0x000003b0
        /*18f8*/ 	.word	0x000000ff
        /*18fc*/ 	.word	0x00000058
        /*1900*/ 	.short	0x0100
        /*1902*/ 	.byte	0x08
	.zero		1


	//   ....[10]....
        /*1904*/ 	.word	0x000003c0
        /*1908*/ 	.word	0x000000ff
        /*190c*/ 	.word	0x00000028
        /*1910*/ 	.short	0x0100
        /*1912*/ 	.byte	0x08
	.zero		1


	//   ....[11]....
        /*1914*/ 	.word	0x000003d0
        /*1918*/ 	.word	0x000000ff
        /*191c*/ 	.word	0x00000060
        /*1920*/ 	.short	0x0100
        /*1922*/ 	.byte	0x08
	.zero		1


	//   ....[12]....
        /*1924*/ 	.word	0x000003e0
        /*1928*/ 	.word	0x000000ff
        /*192c*/ 	.word	0x00000030
        /*1930*/ 	.short	0x0100
        /*1932*/ 	.byte	0x08
	.zero		1


	//   ....[13]....
        /*1934*/ 	.word	0x000003f0
        /*1938*/ 	.word	0x000000ff
        /*193c*/ 	.word	0x00000068
        /*1940*/ 	.short	0x0100
        /*1942*/ 	.byte	0x08
	.zero		1


	//   ....[14]....
        /*1944*/ 	.word	0x000007d0
        /*1948*/ 	.word	0x000000ff
        /*194c*/ 	.word	0x00000080
        /*1950*/ 	.short	0x0100
        /*1952*/ 	.byte	0x06
	.zero		1


	//   ....[15]....
        /*1954*/ 	.word	0x00000830
        /*1958*/ 	.word	0x000000ff
        /*195c*/ 	.word	0x00000088
        /*1960*/ 	.short	0x0100
        /*1962*/ 	.byte	0x06
	.zero		1


	//   ....[16]....
        /*1964*/ 	.word	0x00001720
        /*1968*/ 	.word	0x00000004
        /*196c*/ 	.word	0x00000000
        /*1970*/ 	.short	0x010a
        /*1972*/ 	.byte	0x3f
	.zero		1


	//   ....[17]....
        /*1974*/ 	.word	0x00001760
        /*1978*/ 	.word	0x00000004
        /*197c*/ 	.word	0x00000000
        /*1980*/ 	.short	0x010a
        /*1982*/ 	.byte	0x3f
	.zero		1


	//   ....[18]....
        /*1984*/ 	.word	0x00002cf0
        /*1988*/ 	.word	0x00000005
        /*198c*/ 	.word	0x00000000
        /*1990*/ 	.short	0x010a
        /*1992*/ 	.byte	0x3f
	.zero		1


	//   ....[19]....
        /*1994*/ 	.word	0x00002d30
        /*1998*/ 	.word	0x00000005
        /*199c*/ 	.word	0x00000000
        /*19a0*/ 	.short	0x010a
        /*19a2*/ 	.byte	0x3f
	.zero		1


	//   ....[20]....
        /*19a4*/ 	.word	0x00004d50
        /*19a8*/ 	.word	0x00000005
        /*19ac*/ 	.word	0x00000000
        /*19b0*/ 	.short	0x0101
        /*19b2*/ 	.byte	0x3f
	.zero		1


	//   ....[21]....
        /*19b4*/ 	.word	0x00004f80
        /*19b8*/ 	.word	0x00000000
        /*19bc*/ 	.word	0x00000000
        /*19c0*/ 	.short	0x0101
        /*19c2*/ 	.byte	0x3f
	.zero		1


	//   ....[22]....
        /*19c4*/ 	.word	0x00016cb0
        /*19c8*/ 	.word	0x0000000a
        /*19cc*/ 	.word	0x00000038
        /*19d0*/ 	.short	0x010a
        /*19d2*/ 	.byte	0x3f
	.zero		1


	//   ....[23]....
        /*19d4*/ 	.word	0x000170b0
        /*19d8*/ 	.word	0x00000003
        /*19dc*/ 	.word	0x00000088
        /*19e0*/ 	.short	0x0101
        /*19e2*/ 	.byte	0x3f
	.zero		1


	//   ....[24]....
        /*19e4*/ 	.word	0x000178a0
        /*19e8*/ 	.word	0x00000005
        /*19ec*/ 	.word	0x00000000
        /*19f0*/ 	.short	0x010a
        /*19f2*/ 	.byte	0x3f
	.zero		1


	//   ....[25]....
        /*19f4*/ 	.word	0x00017930
        /*19f8*/ 	.word	0x00000007
        /*19fc*/ 	.word	0x00000000
        /*1a00*/ 	.short	0x010a
        /*1a02*/ 	.byte	0x3f
	.zero		1


	//   ....[26]....
        /*1a04*/ 	.word	0x000179c0
        /*1a08*/ 	.word	0x00000007
        /*1a0c*/ 	.word	0x00000000
        /*1a10*/ 	.short	0x010a
        /*1a12*/ 	.byte	0x3f
	.zero		1


	//   ....[27]....
        /*1a14*/ 	.word	0x00017a50
        /*1a18*/ 	.word	0x00000007
        /*1a1c*/ 	.word	0x00000000
        /*1a20*/ 	.short	0x010a
        /*1a22*/ 	.byte	0x3f
	.zero		1


	//   ....[28]....
        /*1a24*/ 	.word	0x00017ae0
        /*1a28*/ 	.word	0x00000007
        /*1a2c*/ 	.word	0x00000000
        /*1a30*/ 	.short	0x010a
        /*1a32*/ 	.byte	0x3f
	.zero		1


	//   ....[29]....
        /*1a34*/ 	.word	0x00017b70
        /*1a38*/ 	.word	0x00000007
        /*1a3c*/ 	.word	0x00000000
        /*1a40*/ 	.short	0x010a
        /*1a42*/ 	.byte	0x3f
	.zero		1


	//   ....[30]....
        /*1a44*/ 	.word	0x00017c00
        /*1a48*/ 	.word	0x00000003
        /*1a4c*/ 	.word	0x00000000
        /*1a50*/ 	.short	0x010a
        /*1a52*/ 	.byte	0x3f
	.zero		1


	//   ....[31]....
        /*1a54*/ 	.word	0x00017c60
        /*1a58*/ 	.word	0x00000004
        /*1a5c*/ 	.word	0x00000000
        /*1a60*/ 	.short	0x010a
        /*1a62*/ 	.byte	0x3f
	.zero		1


	//   ....[32]....
        /*1a64*/ 	.word	0x00017cb0
        /*1a68*/ 	.word	0x00000005
        /*1a6c*/ 	.word	0x00000000
        /*1a70*/ 	.short	0x010a
        /*1a72*/ 	.byte	0x3f
	.zero		1


	//   ....[33]....
        /*1a74*/ 	.word	0x00017d80
        /*1a78*/ 	.word	0x0000000a
        /*1a7c*/ 	.word	0x00000038
        /*1a80*/ 	.short	0x010a
        /*1a82*/ 	.byte	0x3f
	.zero		1


	//   ....[34]....
        /*1a84*/ 	.word	0x00017e50
        /*1a88*/ 	.word	0x00000005
        /*1a8c*/ 	.word	0x00000000
        /*1a90*/ 	.short	0x010a
        /*1a92*/ 	.byte	0x3f
	.zero		1


	//   ....[35]....
        /*1a94*/ 	.word	0x00017ea0
        /*1a98*/ 	.word	0x00000007
        /*1a9c*/ 	.word	0x00000000
        /*1aa0*/ 	.short	0x010a
        /*1aa2*/ 	.byte	0x3f
	.zero		1


	//   ....[36]....
        /*1aa4*/ 	.word	0x00017ef0
        /*1aa8*/ 	.word	0x00000007
        /*1aac*/ 	.word	0x00000000
        /*1ab0*/ 	.short	0x010a
        /*1ab2*/ 	.byte	0x3f
	.zero		1


	//   ....[37]....
        /*1ab4*/ 	.word	0x00017f40
        /*1ab8*/ 	.word	0x00000007
        /*1abc*/ 	.word	0x00000000
        /*1ac0*/ 	.short	0x010a
        /*1ac2*/ 	.byte	0x3f
	.zero		1


	//   ....[38]....
        /*1ac4*/ 	.word	0x00017f90
        /*1ac8*/ 	.word	0x00000007
        /*1acc*/ 	.word	0x00000000
        /*1ad0*/ 	.short	0x010a
        /*1ad2*/ 	.byte	0x3f
	.zero		1


	//   ....[39]....
        /*1ad4*/ 	.word	0x00017fe0
        /*1ad8*/ 	.word	0x00000007
        /*1adc*/ 	.word	0x00000000
        /*1ae0*/ 	.short	0x010a
        /*1ae2*/ 	.byte	0x3f
	.zero		1


	//----- nvinfo : EIATTR_NUM_MBARRIERS
	.align		4
.L_37:
        /*1ae4*/ 	.byte	0x03, 0x38
        /*1ae6*/ 	.short	0x0010


	//----- nvinfo : EIATTR_EXIT_INSTR_OFFSETS
	.align		4
        /*1ae8*/ 	.byte	0x04, 0x1c
        /*1aea*/ 	.short	(.L_39 - .L_38)


	//   ....[0]....
.L_38:
        /*1aec*/ 	.word	0x00000b20


	//   ....[1]....
        /*1af0*/ 	.word	0x000013b0


	//   ....[2]....
        /*1af4*/ 	.word	0x000161f0


	//   ....[3]....
        /*1af8*/ 	.word	0x00016810


	//   ....[4]....
        /*1afc*/ 	.word	0x00017c50


	//----- nvinfo : EIATTR_MAX_THREADS
	.align		4
.L_39:
        /*1b00*/ 	.byte	0x04, 0x05
        /*1b02*/ 	.short	(.L_41 - .L_40)
.L_40:
        /*1b04*/ 	.word	0x00000180
        /*1b08*/ 	.word	0x00000001
        /*1b0c*/ 	.word	0x00000001


	//----- nvinfo : EIATTR_CRS_STACK_SIZE
	.align		4
.L_41:
        /*1b10*/ 	.byte	0x04, 0x1e
        /*1b12*/ 	.short	(.L_43 - .L_42)
.L_42:
        /*1b14*/ 	.word	0x00000000


	//----- nvinfo : EIATTR_CBANK_PARAM_SIZE
	.align		4
.L_43:
        /*1b18*/ 	.byte	0x03, 0x19
        /*1b1a*/ 	.short	0x0470


	//----- nvinfo : EIATTR_PARAM_CBANK
	.align		4
        /*1b1c*/ 	.byte	0x04, 0x0a
        /*1b1e*/ 	.short	(.L_45 - .L_44)
	.align		4
.L_44:
        /*1b20*/ 	.word	index@(.nv.constant0._ZN7cutlass13device_kernelINS_4gemm6kernel13GemmUniversalIN4cute5tupleIJiiiiEEENS1_10collective13CollectiveMmaINS1_34MainloopSm90TmaGmmaWarpSpecializedILi7ENS5_IJNS4_1CILi4EEESB_NSA_ILi1EEEEEENS1_35KernelTmaWarpSpecializedCooperativeEEENS5_IJNSA_ILi256EEESG_NSA_ILi32EEEEEENS_10bfloat16_tENS5_IJlSC_lEEESJ_SK_NS4_8TiledMMAINS4_8MMA_AtomIJNS4_4SM904GMMA28MMA_64x256x16_F32BF16BF16_SSILNSO_5MajorE0ELSQ_0ELNSO_7ScaleInE1ELSR_1EEEEEENS4_6LayoutINS5_IJNSA_ILi2EEESC_SC_EEENS5_IJSC_NSA_ILi0EEESX_EEEEENS5_IJNS4_10UnderscoreES10_S10_EEEEENS4_23SM90_TMA_LOAD_MULTICASTENS4_14ComposedLayoutINS4_7SwizzleILi2ELi4ELi3EEENS4_18smem_ptr_flag_bitsILi16EEENSU_INS5_IJNSA_ILi8EEESH_EEENS5_IJSH_SC_EEEEEEEvNS4_8identityES13_S1D_vS1E_EENS_8epilogue10collective6detail29Sm90TmaWarpSpecializedAdapterINS1H_15DefaultEpilogueISJ_SK_SK_NS1G_6thread17LinearCombinationISJ_Li1EffLNS1L_9ScaleType4KindE0ELNS_15FloatRoundStyleE2ESJ_EENS1_15EpilogueDefaultEEEEEvvEEEEvNT_6ParamsE)
        /*1b24*/ 	.short	0x0210
        /*1b26*/ 	.short	0x0470


	//----- nvinfo : EIATTR_SW_WAR
	.align		4
.L_45:
        /*1b28*/ 	.byte	0x04, 0x36
        /*1b2a*/ 	.short	(.L_47 - .L_46)
.L_46:
        /*1b2c*/ 	.word	0x00000008
.L_47:


//--------------------- .nv.callgraph             --------------------------
	.section	.nv.callgraph,"",@"SHT_CUDA_CALLGRAPH"
	.align	4
	.sectionentsize	8
	.align		4
        /*0000*/ 	.word	0x00000000
	.align		4
        /*0004*/ 	.word	0xffffffff
	.align		4
        /*0008*/ 	.word	index@(_ZN7cutlass13device_kernelINS_4gemm6kernel13GemmUniversalIN4cute5tupleIJiiiiEEENS1_10collective13CollectiveMmaINS1_34MainloopSm90TmaGmmaWarpSpecializedILi7ENS5_IJNS4_1CILi4EEESB_NSA_ILi1EEEEEENS1_35KernelTmaWarpSpecializedCooperativeEEENS5_IJNSA_ILi256EEESG_NSA_ILi32EEEEEENS_10bfloat16_tENS5_IJlSC_lEEESJ_SK_NS4_8TiledMMAINS4_8MMA_AtomIJNS4_4SM904GMMA28MMA_64x256x16_F32BF16BF16_SSILNSO_5MajorE0ELSQ_0ELNSO_7ScaleInE1ELSR_1EEEEEENS4_6LayoutINS5_IJNSA_ILi2EEESC_SC_EEENS5_IJSC_NSA_ILi0EEESX_EEEEENS5_IJNS4_10UnderscoreES10_S10_EEEEENS4_23SM90_TMA_LOAD_MULTICASTENS4_14ComposedLayoutINS4_7SwizzleILi2ELi4ELi3EEENS4_18smem_ptr_flag_bitsILi16EEENSU_INS5_IJNSA_ILi8EEESH_EEENS5_IJSH_SC_EEEEEEEvNS4_8identityES13_S1D_vS1E_EENS_8epilogue10collective6detail29Sm90TmaWarpSpecializedAdapterINS1H_15DefaultEpilogueISJ_SK_SK_NS1G_6thread17LinearCombinationISJ_Li1EffLNS1L_9ScaleType4KindE0ELNS_15FloatRoundStyleE2ESJ_EENS1_15EpilogueDefaultEEEEEvvEEEEvNT_6ParamsE)
	.align		4
        /*000c*/ 	.word	index@(__assertfail)
	.align		4
        /*0010*/ 	.word	0x00000000
	.align		4
        /*0014*/ 	.word	0xfffffffe
	.align		4
        /*0018*/ 	.word	0x00000000
	.align		4
        /*001c*/ 	.word	0xfffffffd
	.align		4
        /*0020*/ 	.word	0x00000000
	.align		4
        /*0024*/ 	.word	0xfffffffc


//--------------------- .nv.constant4             --------------------------
	.section	.nv.constant4,"a",@progbits
	.align	8
	.align		8
.nv.constant4:
        /*0000*/ 	.dword	__assertfail
	.align		8
        /*0008*/ 	.dword	__unnamed_1
	.align		8
        /*0010*/ 	.dword	_ZN40_INTERNAL_29da7f4a_4_k_cu_8c12141e_298474cuda3std3__45__cpo5beginE
	.align		8
        /*0018*/ 	.dword	_ZN40_INTERNAL_29da7f4a_4_k_cu_8c12141e_298474cuda3std3__45__cpo3endE
	.align		8
        /*0020*/ 	.dword	_ZN40_INTERNAL_29da7f4a_4_k_cu_8c12141e_298474cuda3std3__45__cpo6cbeginE
	.align		8
        /*0028*/ 	.dword	_ZN40_INTERNAL_29da7f4a_4_k_cu_8c12141e_298474cuda3std3__45__cpo4cendE
	.align		8
        /*0030*/ 	.dword	_ZN40_INTERNAL_29da7f4a_4_k_cu_8c12141e_298474cuda3std3__442_GLOBAL__N__29da7f4a_4_k_cu_8c12141e_298476ignoreE
	.align		8
        /*0038*/ 	.dword	_ZN40_INTERNAL_29da7f4a_4_k_cu_8c12141e_298474cuda3std3__419piecewise_constructE
	.align		8
        /*0040*/ 	.dword	_ZN40_INTERNAL_29da7f4a_4_k_cu_8c12141e_298474cuda3std3__48in_placeE
	.align		8
        /*0048*/ 	.dword	_ZN40_INTERNAL_29da7f4a_4_k_cu_8c12141e_298474cuda3std6ranges3__45__cpo4swapE
	.align		8
        /*0050*/ 	.dword	_ZN40_INTERNAL_29da7f4a_4_k_cu_8c12141e_298474cuda3std6ranges3__45__cpo9iter_moveE
	.align		8
        /*0058*/ 	.dword	_ZN40_INTERNAL_29da7f4a_4_k_cu_8c12141e_298474cute7productE
	.align		8
        /*0060*/ 	.dword	_ZN40_INTERNAL_29da7f4a_4_k_cu_8c12141e_298474cute1_E
	.align		8
        /*0068*/ 	.dword	$str$22
	.align		8
        /*0070*/ 	.dword	$str$23


//--------------------- .text._ZN7cutlass13device_kernelINS_4gemm6kernel13GemmUniversalIN4cute5tupleIJiiiiEEENS1_10collective13CollectiveMmaINS1_34MainloopSm90TmaGmmaWarpSpecializedILi7ENS5_IJNS4_1CILi4EEESB_NSA_ILi1EEEEEENS1_35KernelTmaWarpSpecializedCooperativeEEENS5_IJNSA_ILi256EEESG_NSA_ILi32EEEEEENS_10bfloat16_tENS5_IJlSC_lEEESJ_SK_NS4_8TiledMMAINS4_8MMA_AtomIJNS4_4SM904GMMA28MMA_64x256x16_F32BF16BF16_SSILNSO_5MajorE0ELSQ_0ELNSO_7ScaleInE1ELSR_1EEEEEENS4_6LayoutINS5_IJNSA_ILi2EEESC_SC_EEENS5_IJSC_NSA_ILi0EEESX_EEEEENS5_IJNS4_10UnderscoreES10_S10_EEEEENS4_23SM90_TMA_LOAD_MULTICASTENS4_14ComposedLayoutINS4_7SwizzleILi2ELi4ELi3EEENS4_18smem_ptr_flag_bitsILi16EEENSU_INS5_IJNSA_ILi8EEESH_EEENS5_IJSH_SC_EEEEEEEvNS4_8identityES13_S1D_vS1E_EENS_8epilogue10collective6detail29Sm90TmaWarpSpecializedAdapterINS1H_15DefaultEpilogueISJ_SK_SK_NS1G_6thread17LinearCombinationISJ_Li1EffLNS1L_9ScaleType4KindE0ELNS_15FloatRoundStyleE2ESJ_EENS1_15EpilogueDefaultEEEEEvvEEEEvNT_6ParamsE --------------------------
	.section	.text._ZN7cutlass13device_kernelINS_4gemm6kernel13GemmUniversalIN4cute5tupleIJiiiiEEENS1_10collective13CollectiveMmaINS1_34MainloopSm90TmaGmmaWarpSpecializedILi7ENS5_IJNS4_1CILi4EEESB_NSA_ILi1EEEEEENS1_35KernelTmaWarpSpecializedCooperativeEEENS5_IJNSA_ILi256EEESG_NSA_ILi32EEEEEENS_10bfloat16_tENS5_IJlSC_lEEESJ_SK_NS4_8TiledMMAINS4_8MMA_AtomIJNS4_4SM904GMMA28MMA_64x256x16_F32BF16BF16_SSILNSO_5MajorE0ELSQ_0ELNSO_7ScaleInE1ELSR_1EEEEEENS4_6LayoutINS5_IJNSA_ILi2EEESC_SC_EEENS5_IJSC_NSA_ILi0EEESX_EEEEENS5_IJNS4_10UnderscoreES10_S10_EEEEENS4_23SM90_TMA_LOAD_MULTICASTENS4_14ComposedLayoutINS4_7SwizzleILi2ELi4ELi3EEENS4_18smem_ptr_flag_bitsILi16EEENSU_INS5_IJNSA_ILi8EEESH_EEENS5_IJSH_SC_EEEEEEEvNS4_8identityES13_S1D_vS1E_EENS_8epilogue10collective6detail29Sm90TmaWarpSpecializedAdapterINS1H_15DefaultEpilogueISJ_SK_SK_NS1G_6thread17LinearCombinationISJ_Li1EffLNS1L_9ScaleType4KindE0ELNS_15FloatRoundStyleE2ESJ_EENS1_15EpilogueDefaultEEEEEvvEEEEvNT_6ParamsE,"ax",@progbits
	.align	128
.text._ZN7cutlass13device_kernelINS_4gemm6kernel13GemmUniversalIN4cute5tupleIJiiiiEEENS1_10collective13CollectiveMmaINS1_34MainloopSm90TmaGmmaWarpSpecializedILi7ENS5_IJNS4_1CILi4EEESB_NSA_ILi1EEEEEENS1_35KernelTmaWarpSpecializedCooperativeEEENS5_IJNSA_ILi256EEESG_NSA_ILi32EEEEEENS_10bfloat16_tENS5_IJlSC_lEEESJ_SK_NS4_8TiledMMAINS4_8MMA_AtomIJNS4_4SM904GMMA28MMA_64x256x16_F32BF16BF16_SSILNSO_5MajorE0ELSQ_0ELNSO_7ScaleInE1ELSR_1EEEEEENS4_6LayoutINS5_IJNSA_ILi2EEESC_SC_EEENS5_IJSC_NSA_ILi0EEESX_EEEEENS5_IJNS4_10UnderscoreES10_S10_EEEEENS4_23SM90_TMA_LOAD_MULTICASTENS4_14ComposedLayoutINS4_7SwizzleILi2ELi4ELi3EEENS4_18smem_ptr_flag_bitsILi16EEENSU_INS5_IJNSA_ILi8EEESH_EEENS5_IJSH_SC_EEEEEEEvNS4_8identityES13_S1D_vS1E_EENS_8epilogue10collective6detail29Sm90TmaWarpSpecializedAdapterINS1H_15DefaultEpilogueISJ_SK_SK_NS1G_6thread17LinearCombinationISJ_Li1EffLNS1L_9ScaleType4KindE0ELNS_15FloatRoundStyleE2ESJ_EENS1_15EpilogueDefaultEEEEEvvEEEEvNT_6ParamsE:
        .type           _ZN7cutlass13device_kernelINS_4gemm6kernel13GemmUniversalIN4cute5tupleIJiiiiEEENS1_10collective13CollectiveMmaINS1_34MainloopSm90TmaGmmaWarpSpecializedILi7ENS5_IJNS4_1CILi4EEESB_NSA_ILi1EEEEEENS1_35KernelTmaWarpSpecializedCooperativeEEENS5_IJNSA_ILi256EEESG_NSA_ILi32EEEEEENS_10bfloat16_tENS5_IJlSC_lEEESJ_SK_NS4_8TiledMMAINS4_8MMA_AtomIJNS4_4SM904GMMA28MMA_64x256x16_F32BF16BF16_SSILNSO_5MajorE0ELSQ_0ELNSO_7ScaleInE1ELSR_1EEEEEENS4_6LayoutINS5_IJNSA_ILi2EEESC_SC_EEENS5_IJSC_NSA_ILi0EEESX_EEEEENS5_IJNS4_10UnderscoreES10_S10_EEEEENS4_23SM90_TMA_LOAD_MULTICASTENS4_14ComposedLayoutINS4_7SwizzleILi2ELi4ELi3EEENS4_18smem_ptr_flag_bitsILi16EEENSU_INS5_IJNSA_ILi8EEESH_EEENS5_IJSH_SC_EEEEEEEvNS4_8identityES13_S1D_vS1E_EENS_8epilogue10collective6detail29Sm90TmaWarpSpecializedAdapterINS1H_15DefaultEpilogueISJ_SK_SK_NS1G_6thread17LinearCombinationISJ_Li1EffLNS1L_9ScaleType4KindE0ELNS_15FloatRoundStyleE2ESJ_EENS1_15EpilogueDefaultEEEEEvvEEEEvNT_6ParamsE,@function
        .size           _ZN7cutlass13device_kernelINS_4gemm6kernel13GemmUniversalIN4cute5tupleIJiiiiEEENS1_10collective13CollectiveMmaINS1_34MainloopSm90TmaGmmaWarpSpecializedILi7ENS5_IJNS4_1CILi4EEESB_NSA_ILi1EEEEEENS1_35KernelTmaWarpSpecializedCooperativeEEENS5_IJNSA_ILi256EEESG_NSA_ILi32EEEEEENS_10bfloat16_tENS5_IJlSC_lEEESJ_SK_NS4_8TiledMMAINS4_8MMA_AtomIJNS4_4SM904GMMA28MMA_64x256x16_F32BF16BF16_SSILNSO_5MajorE0ELSQ_0ELNSO_7ScaleInE1ELSR_1EEEEEENS4_6LayoutINS5_IJNSA_ILi2EEESC_SC_EEENS5_IJSC_NSA_ILi0EEESX_EEEEENS5_IJNS4_10UnderscoreES10_S10_EEEEENS4_23SM90_TMA_LOAD_MULTICASTENS4_14ComposedLayoutINS4_7SwizzleILi2ELi4ELi3EEENS4_18smem_ptr_flag_bitsILi16EEENSU_INS5_IJNSA_ILi8EEESH_EEENS5_IJSH_SC_EEEEEEEvNS4_8identityES13_S1D_vS1E_EENS_8epilogue10collective6detail29Sm90TmaWarpSpecializedAdapterINS1H_15DefaultEpilogueISJ_SK_SK_NS1G_6thread17LinearCombinationISJ_Li1EffLNS1L_9ScaleType4KindE0ELNS_15FloatRoundStyleE2ESJ_EENS1_15EpilogueDefaultEEEEEvvEEEEvNT_6ParamsE,(.L_x_587 - _ZN7cutlass13device_kernelINS_4gemm6kernel13GemmUniversalIN4cute5tupleIJiiiiEEENS1_10collective13CollectiveMmaINS1_34MainloopSm90TmaGmmaWarpSpecializedILi7ENS5_IJNS4_1CILi4EEESB_NSA_ILi1EEEEEENS1_35KernelTmaWarpSpecializedCooperativeEEENS5_IJNSA_ILi256EEESG_NSA_ILi32EEEEEENS_10bfloat16_tENS5_IJlSC_lEEESJ_SK_NS4_8TiledMMAINS4_8MMA_AtomIJNS4_4SM904GMMA28MMA_64x256x16_F32BF16BF16_SSILNSO_5MajorE0ELSQ_0ELNSO_7ScaleInE1ELSR_1EEEEEENS4_6LayoutINS5_IJNSA_ILi2EEESC_SC_EEENS5_IJSC_NSA_ILi0EEESX_EEEEENS5_IJNS4_10UnderscoreES10_S10_EEEEENS4_23SM90_TMA_LOAD_MULTICASTENS4_14ComposedLayoutINS4_7SwizzleILi2ELi4ELi3EEENS4_18smem_ptr_flag_bitsILi16EEENSU_INS5_IJNSA_ILi8EEESH_EEENS5_IJSH_SC_EEEEEEEvNS4_8identityES13_S1D_vS1E_EENS_8epilogue10collective6detail29Sm90TmaWarpSpecializedAdapterINS1H_15DefaultEpilogueISJ_SK_SK_NS1G_6thread17LinearCombinationISJ_Li1EffLNS1L_9ScaleType4KindE0ELNS_15FloatRoundStyleE2ESJ_EENS1_15EpilogueDefaultEEEEEvvEEEEvNT_6ParamsE)
        .other          _ZN7cutlass13device_kernelINS_4gemm6kernel13GemmUniversalIN4cute5tupleIJiiiiEEENS1_10collective13CollectiveMmaINS1_34MainloopSm90TmaGmmaWarpSpecializedILi7ENS5_IJNS4_1CILi4EEESB_NSA_ILi1EEEEEENS1_35KernelTmaWarpSpecializedCooperativeEEENS5_IJNSA_ILi256EEESG_NSA_ILi32EEEEEENS_10bfloat16_tENS5_IJlSC_lEEESJ_SK_NS4_8TiledMMAINS4_8MMA_AtomIJNS4_4SM904GMMA28MMA_64x256x16_F32BF16BF16_SSILNSO_5MajorE0ELSQ_0ELNSO_7ScaleInE1ELSR_1EEEEEENS4_6LayoutINS5_IJNSA_ILi2EEESC_SC_EEENS5_IJSC_NSA_ILi0EEESX_EEEEENS5_IJNS4_10UnderscoreES10_S10_EEEEENS4_23SM90_TMA_LOAD_MULTICASTENS4_14ComposedLayoutINS4_7SwizzleILi2ELi4ELi3EEENS4_18smem_ptr_flag_bitsILi16EEENSU_INS5_IJNSA_ILi8EEESH_EEENS5_IJSH_SC_EEEEEEEvNS4_8identityES13_S1D_vS1E_EENS_8epilogue10collective6detail29Sm90TmaWarpSpecializedAdapterINS1H_15DefaultEpilogueISJ_SK_SK_NS1G_6thread17LinearCombinationISJ_Li1EffLNS1L_9ScaleType4KindE0ELNS_15FloatRoundStyleE2ESJ_EENS1_15EpilogueDefaultEEEEEvvEEEEvNT_6ParamsE,@"STO_CUDA_ENTRY STV_DEFAULT"
_ZN7cutlass13device_kernelINS_4gemm6kernel13GemmUniversalIN4cute5tupleIJiiiiEEENS1_10collective13CollectiveMmaINS1_34MainloopSm90TmaGmmaWarpSpecializedILi7ENS5_IJNS4_1CILi4EEESB_NSA_ILi1EEEEEENS1_35KernelTmaWarpSpecializedCooperativeEEENS5_IJNSA_ILi256EEESG_NSA_ILi32EEEEEENS_10bfloat16_tENS5_IJlSC_lEEESJ_SK_NS4_8TiledMMAINS4_8MMA_AtomIJNS4_4SM904GMMA28MMA_64x256x16_F32BF16BF16_SSILNSO_5MajorE0ELSQ_0ELNSO_7ScaleInE1ELSR_1EEEEEENS4_6LayoutINS5_IJNSA_ILi2EEESC_SC_EEENS5_IJSC_NSA_ILi0EEESX_EEEEENS5_IJNS4_10UnderscoreES10_S10_EEEEENS4_23SM90_TMA_LOAD_MULTICASTENS4_14ComposedLayoutINS4_7SwizzleILi2ELi4ELi3EEENS4_18smem_ptr_flag_bitsILi16EEENSU_INS5_IJNSA_ILi8EEESH_EEENS5_IJSH_SC_EEEEEEEvNS4_8identityES13_S1D_vS1E_EENS_8epilogue10collective6detail29Sm90TmaWarpSpecializedAdapterINS1H_15DefaultEpilogueISJ_SK_SK_NS1G_6thread17LinearCombinationISJ_Li1EffLNS1L_9ScaleType4KindE0ELNS_15FloatRoundStyleE2ESJ_EENS1_15EpilogueDefaultEEEEEvvEEEEvNT_6ParamsE:
[----:B------:R-:W0:Y:S02]  /*0000*/  LDC R1, c[0x0][0x28] ;  /* 0x00000a00ff017b82 */ /* 0x000e240000000800 */
[----:B0-----:R-:W-:Y:S01]  /*0010*/  VIADD R1, R1, 0xfffffb40 ;  /* 0xfffffb4001017836 */ /* 0x001fe20000000000 */
[----:B------:R-:W0:Y:S01]  /*0020*/  S2R R4, SR_TID.X ;  /* 0x0000000000047919 */ /* 0x000e220000002100 */
[----:B------:R-:W-:Y:S01]  /*0030*/  ELECT P0, URZ, PT ;  /* 0x00000000003f782f */ /* 0x000fe20003800000 */
[----:B------:R-:W-:Y:S01]  /*0040*/  BSSY B0, `(.L_x_0) ;  /* 0x0000015000007945 */ /* 0x000fe20003800000 */
[--C-:B0-----:R-:W-:Y:S02]  /*0050*/  SHF.R.U32.HI R0, RZ, 0x5, R4.reuse ;  /* 0x00000005ff007819 */ /* 0x101fe40000011604 */
[----:B------:R-:W-:-:S03]  /*0060*/  SHF.R.U32.HI R2, RZ, 0x7, R4 ;  /* 0x00000007ff027819 */ /* 0x000fc60000011604 */
[----:B------:R-:W0:Y:S04]  /*0070*/  SHFL.IDX PT, R3, R0, RZ, 0x1f ;  /* 0x00001fff00037589 */ /* 0x000e2800000e0000 */
[----:B------:R-:W1:Y:S01]  /*0080*/  SHFL.IDX PT, R2, R2, RZ, 0x1f ;  /* 0x00001fff02027589 */ /* 0x000e6200000e0000 */
[----:B0-----:R-:W-:Y:S02]  /*0090*/  R2UR UR9, R3 ;  /* 0x00000000030972ca */ /* 0x001fe400000e0000 */
[----:B-1----:R-:W-:-:S11]  /*00a0*/  R2UR UR5, R2 ;  /* 0x00000000020572ca */ /* 0x002fd600000e0000 */
[----:B------:R-:W-:Y:S02]  /*00b0*/  USHF.R.S32.HI UR4, URZ, 0x1f, UR9 ;  /* 0x0000001f3f047899 */ /* 0x000fe40008011409 */
[----:B------:R-:W-:Y:S02]  /*00c0*/  ISETP.NE.OR P0, PT, RZ, UR9, !P0 ;  /* 0x00000009ff007c0c */ /* 0x000fe4000c705670 */
[----:B------:R-:W-:-:S04]  /*00d0*/  ULEA.HI UR4, UR4, UR9, URZ, 0x2 ;  /* 0x0000000904047291 */ /* 0x000fc8000f8f103f */
[----:B------:R-:W-:-:S04]  /*00e0*/  ULOP3.LUT UR4, UR4, 0xfffffffc, URZ, 0xc0, !UPT ;  /* 0xfffffffc04047892 */ /* 0x000fc8000f8ec03f */
[----:B------:R-:W-:-:S03]  /*00f0*/  UIADD3 UR9, UR9, -UR4, URZ ;  /* 0x8000000409097290 */ /* 0x000fc6000fffe03f */
[----:B------:R-:W-:Y:S09]  /*0100*/  @P0 BRA `(.L_x_1) ;  /* 0x0000000000200947 */ /* 0x000ff20003800000 */
[----:B------:R-:W-:Y:S02]  /*0110*/  ULDC.64 UR6, c[0x0][0x198] ;  /* 0x0000660000067ab9 */ /* 0x000fe40000000a00 */
[----:B------:R-:W-:Y:S02]  /*0120*/  UIADD3 UR10, UP0, UR6, 0xf0, URZ ;  /* 0x000000f0060a7890 */ /* 0x000fe4000ff1e03f */
[----:B------:R-:W-:Y:S02]  /*0130*/  UIADD3 UR6, UP1, UR6, 0x1f0, URZ ;  /* 0x000001f006067890 */ /* 0x000fe4000ff3e03f */
[----:B------:R-:W-:Y:S02]  /*0140*/  UIADD3.X UR11, URZ, UR7, URZ, UP0, !UPT ;  /* 0x000000073f0b7290 */ /* 0x000fe400087fe43f */
[----:B------:R-:W-:-:S07]  /*0150*/  UIADD3.X UR7, URZ, UR7, URZ, UP1, !UPT ;  /* 0x000000073f077290 */ /* 0x000fce0008ffe43f */
[----:B------:R0:W-:Y:S02]  /*0160*/  UTMACCTL.PF [UR10] ;  /* 0x000000000a0079b9 */ /* 0x0001e40008040000 */
[----:B------:R0:W-:Y:S02]  /*0170*/  UTMACCTL.PF [UR6] ;  /* 0x00000000060079b9 */ /* 0x0001e40008040000 */
[----:B0-----:R-:W-:Y:S01]  /*0180*/  NOP ;  /* 0x0000000000007918 */ /* 0x001fe20000000000 */
.L_x_1:
[----:B------:R-:W-:Y:S05]  /*0190*/  BSYNC B0 ;  /* 0x0000000000007941 */ /* 0x000fea0003800000 */
.L_x_0:
[----:B------:R-:W0:Y:S01]  /*01a0*/  SHFL.IDX PT, R2, R0, RZ, 0x1f ;  /* 0x00001fff00027589 */ /* 0x000e2200000e0000 */
[----:B------:R-:W-:Y:S01]  /*01b0*/  UISETP.NE.AND UP0, UPT, UR9, 0x3, UPT ;  /* 0x000000030900788c */ /* 0x000fe2000bf05270 */
[----:B------:R-:W-:Y:S01]  /*01c0*/  ISETP.NE.AND P1, PT, RZ, UR5, PT ;  /* 0x00000005ff007c0c */ /* 0x000fe2000bf25270 */
[----:B------:R-:W-:Y:S02]  /*01d0*/  UIADD3 UR16, UR5, -0x1, URZ ;  /* 0xffffffff05107890 */ /* 0x000fe4000fffe03f */
[----:B------:R-:W-:Y:S02]  /*01e0*/  UISETP.EQ.OR UP0, UPT, UR9, URZ, !UP0 ;  /* 0x0000003f0900728c */ /* 0x000fe4000c702670 */
[----:B------:R-:W-:Y:S02]  /*01f0*/  UISETP.GE.U32.AND UP1, UPT, UR16, 0x2, UPT ;  /* 0x000000021000788c */ /* 0x000fe4000bf26070 */
[----:B------:R-:W-:-:S04]  /*0200*/  UISETP.EQ.AND UP0, UPT, UR5, URZ, UP0 ;  /* 0x0000003f0500728c */ /* 0x000fc80008702270 */
[----:B------:R-:W-:-:S04]  /*0210*/  USEL UR40, URZ, 0x1, !UP0 ;  /* 0x000000013f287887 */ /* 0x000fc8000c000000 */
[----:B------:R-:W-:Y:S01]  /*0220*/  USEL UR40, UR40, 0x2, UP1 ;  /* 0x0000000228287887 */ /* 0x000fe20008800000 */
[----:B0-----:R-:W-:-:S13]  /*0230*/  ISETP.NE.AND P0, PT, R2, RZ, PT ;  /* 0x000000ff0200720c */ /* 0x001fda0003f05270 */
[----:B------:R-:W-:Y:S05]  /*0240*/  @P0 BRA `(.L_x_2) ;  /* 0x0000000000700947 */ /* 0x000fea0003800000 */
[----:B------:R-:W0:Y:S01]  /*0250*/  S2UR UR8, SR_CgaCtaId ;  /* 0x00000000000879c3 */ /* 0x000e220000008800 */
[----:B------:R-:W-:Y:S01]  /*0260*/  UMOV UR4, 0x400 ;  /* 0x0000040000047882 */ /* 0x000fe20000000000 */
[----:B------:R-:W-:Y:S01]  /*0270*/  UMOV UR5, 0x1 ;  /* 0x0000000100057882 */ /* 0x000fe20000000000 */
[----:B------:R-:W-:Y:S01]  /*0280*/  UMOV UR6, 0xe ;  /* 0x0000000e00067882 */ /* 0x000fe20000000000 */
[----:B------:R-:W-:Y:S01]  /*0290*/  ELECT P0, URZ, PT ;  /* 0x00000000003f782f */ /* 0x000fe20003800000 */
[----:B------:R-:W-:-:S04]  /*02a0*/  UIADD3 UR6, -UR6, 0x100000, URZ ;  /* 0x0010000006067890 */ /* 0x000fc8000fffe13f */
[----:B------:R-:W-:Y:S02]  /*02b0*/  USHF.L.U32 UR7, UR6, 0xb, URZ ;  /* 0x0000000b06077899 */ /* 0x000fe4000800063f */
[----:B------:R-:W-:Y:S02]  /*02c0*/  USHF.L.U32 UR6, UR6, 0x1, URZ ;  /* 0x0000000106067899 */ /* 0x000fe4000800063f */
[----:B0-----:R-:W-:Y:S02]  /*02d0*/  ULEA UR8, UR8, UR4, 0x18 ;  /* 0x0000000408087291 */ /* 0x001fe4000f8ec03f */
[----:B------:R-:W-:-:S04]  /*02e0*/  UIADD3 UR4, -UR5, 0x100000, URZ ;  /* 0x0010000005047890 */ /* 0x000fc8000fffe13f */
[----:B------:R-:W-:Y:S02]  /*02f0*/  USHF.L.U32 UR5, UR4, 0xb, URZ ;  /* 0x0000000b04057899 */ /* 0x000fe4000800063f */
[----:B------:R-:W-:Y:S01]  /*0300*/  USHF.L.U32 UR4, UR4, 0x1, URZ ;  /* 0x0000000104047899 */ /* 0x000fe2000800063f */
[----:B------:R-:W0:Y:S11]  /*0310*/  FENCE.VIEW.ASYNC.S ;  /* 0x00000000000073c6 */ /* 0x000e360000000000 */
[----:B0-----:R0:W1:Y:S01]  /*0320*/  SYNCS.EXCH.64 URZ, [UR8], UR4 ;  /* 0x00000004083f75b2 */ /* 0x0010620008000100 */
[----:B------:R0:W2:Y:S01]  /*0330*/  SYNCS.EXCH.64 URZ, [UR8+0x38], UR6 ;  /* 0x00003806083f75b2 */ /* 0x0000a20008000100 */
[----:B------:R0:W3:Y:S01]  /*0340*/  SYNCS.EXCH.64 URZ, [UR8+0x8], UR4 ;  /* 0x00000804083f75b2 */ /* 0x0000e20008000100 */
[----:B------:R0:W4:Y:S01]  /*0350*/  SYNCS.EXCH.64 URZ, [UR8+0x40], UR6 ;  /* 0x00004006083f75b2 */ /* 0x0001220008000100 */
[----:B------:R0:W0:Y:S01]  /*0360*/  SYNCS.EXCH.64 URZ, [UR8+0x10], UR4 ;  /* 0x00001004083f75b2 */ /* 0x0000220008000100 */
        /* <DEDUP_REMOVED lines=9> */
[----:B------:R-:W-:Y:S01]  /*0400*/  NOP ;  /* 0x0000000000007918 */ /* 0x000fe20000000000 */
.L_x_2:
[----:B------:R-:W5:Y:S01]  /*0410*/  S2UR UR13, SR_CTAID.X ;  /* 0x00000000000d79c3 */ /* 0x000f620000002500 */
[----:B------:R-:W-:Y:S01]  /*0420*/  SHF.R.S32.HI R3, RZ, 0x1f, R4 ;  /* 0x0000001fff037819 */ /* 0x000fe20000011404 */
[----:B------:R-:W1:Y:S01]  /*0430*/  SHFL.IDX PT, R0, R0, RZ, 0x1f ;  /* 0x00001fff00007589 */ /* 0x000e6200000e0000 */
[----:B0-----:R-:W-:Y:S01]  /*0440*/  ULDC UR4, c[0x0][0x150] ;  /* 0x0000540000047ab9 */ /* 0x001fe20000000800 */
[----:B------:R-:W-:Y:S02]  /*0450*/  ELECT P0, URZ, PT ;  /* 0x00000000003f782f */ /* 0x000fe40003800000 */
[----:B------:R-:W-:Y:S01]  /*0460*/  LEA.HI R3, R3, R4, RZ, 0x7 ;  /* 0x0000000403037211 */ /* 0x000fe200078f38ff */
[----:B------:R-:W-:Y:S01]  /*0470*/  ULDC UR5, c[0x0][0x154] ;  /* 0x0000550000057ab9 */ /* 0x000fe20000000800 */
[----:B------:R-:W-:Y:S01]  /*0480*/  SHF.R.S32.HI R7, RZ, 0x1f, R2 ;  /* 0x0000001fff077819 */ /* 0x000fe20000011402 */
[----:B------:R-:W0:Y:S01]  /*0490*/  S2UR UR10, SR_CTAID.Y ;  /* 0x00000000000a79c3 */ /* 0x000e220000002600 */
[----:B------:R-:W-:Y:S01]  /*04a0*/  LOP3.LUT R3, R3, 0xffffff80, RZ, 0xc0, !PT ;  /* 0xffffff8003037812 */ /* 0x000fe200078ec0ff */
[----:B------:R-:W-:Y:S01]  /*04b0*/  ULDC UR8, c[0x0][0x144] ;  /* 0x0000510000087ab9 */ /* 0x000fe20000000800 */
[----:B------:R-:W-:Y:S01]  /*04c0*/  LEA.HI R7, R7, R2, RZ, 0x2 ;  /* 0x0000000207077211 */ /* 0x000fe200078f10ff */
[----:B------:R-:W-:Y:S01]  /*04d0*/  NOP ;  /* 0x0000000000007918 */ /* 0x000fe20000000000 */
[----:B------:R-:W-:Y:S01]  /*04e0*/  NOP ;  /* 0x0000000000007918 */ /* 0x000fe20000000000 */
[----:B------:R-:W-:Y:S01]  /*04f0*/  IMAD.IADD R3, R4, 0x1, -R3 ;  /* 0x0000000104037824 */ /* 0x000fe200078e0a03 */
[----:B------:R-:W-:Y:S01]  /*0500*/  LOP3.LUT R7, R7, 0x3ffffffc, RZ, 0xc0, !PT ;  /* 0x3ffffffc07077812 */ /* 0x000fe200078ec0ff */
[----:B------:R-:W-:Y:S01]  /*0510*/  ULDC UR11, c[0x0][0x148] ;  /* 0x00005200000b7ab9 */ /* 0x000fe20000000800 */
[----:B------:R-:W-:-:S02]  /*0520*/  IMAD.MOV.U32 R17, RZ, RZ, 0x1 ;  /* 0x00000001ff117424 */ /* 0x000fc400078e00ff */
[----:B------:R-:W-:Y:S01]  /*0530*/  SHF.R.S32.HI R4, RZ, 0x1f, R3 ;  /* 0x0000001fff047819 */ /* 0x000fe20000011403 */
[----:B------:R-:W-:-:S03]  /*0540*/  IMAD.IADD R7, R2, 0x1, -R7 ;  /* 0x0000000102077824 */ /* 0x000fc600078e0a07 */
[----:B------:R-:W-:Y:S02]  /*0550*/  LEA.HI R4, R4, R3, RZ, 0x3 ;  /* 0x0000000304047211 */ /* 0x000fe400078f18ff */
[----:B-----5:R-:W-:Y:S02]  /*0560*/  I2FP.F32.U32 R5, UR13 ;  /* 0x0000000d00057c45 */ /* 0x020fe40008201000 */
[----:B-1----:R-:W-:-:S03]  /*0570*/  ISETP.NE.OR P0, PT, R0, RZ, !P0 ;  /* 0x000000ff0000720c */ /* 0x002fc60004705670 */
[----:B------:R-:W-:Y:S01]  /*0580*/  FMUL R6, R5, UR4 ;  /* 0x0000000405067c20 */ /* 0x000fe20008400000 */
[--C-:B------:R-:W-:Y:S02]  /*0590*/  SHF.R.S32.HI R5, RZ, 0x3, R4.reuse ;  /* 0x00000003ff057819 */ /* 0x100fe40000011404 */
[----:B------:R-:W-:Y:S02]  /*05a0*/  SHF.R.S32.HI R4, RZ, 0x1f, R4 ;  /* 0x0000001fff047819 */ /* 0x000fe40000011404 */
[----:B0-----:R-:W-:Y:S01]  /*05b0*/  I2FP.F32.U32 R0, UR10 ;  /* 0x0000000a00007c45 */ /* 0x001fe20008201000 */
[----:B------:R-:W0:Y:S01]  /*05c0*/  F2I.U32.TRUNC.NTZ R6, R6 ;  /* 0x0000000600067305 */ /* 0x000e22000020f000 */
[----:B------:R-:W-:-:S03]  /*05d0*/  LEA.HI R4, R4, R5, RZ, 0x2 ;  /* 0x0000000504047211 */ /* 0x000fc600078f10ff */
[----:B------:R-:W-:Y:S01]  /*05e0*/  FMUL R0, R0, UR5 ;  /* 0x0000000500007c20 */ /* 0x000fe20008400000 */
[----:B------:R-:W-:Y:S01]  /*05f0*/  LOP3.LUT R4, R4, 0xfffffffc, RZ, 0xc0, !PT ;  /* 0xfffffffc04047812 */ /* 0x000fe200078ec0ff */
[----:B------:R-:W-:Y:S01]  /*0600*/  VOTEU.ALL UP0, P0 ;  /* 0x00000000003f7886 */ /* 0x000fe20000000000 */
[----:B------:R-:W-:-:S03]  /*0610*/  VOTEU.ALL UP1, P0 ;  /* 0x00000000003f7886 */ /* 0x000fc60000020000 */
[----:B------:R-:W-:Y:S01]  /*0620*/  IMAD.IADD R4, R5, 0x1, -R4 ;  /* 0x0000000105047824 */ /* 0x000fe200078e0a04 */
[----:B------:R-:W1:Y:S01]  /*0630*/  F2I.U32.TRUNC.NTZ R0, R0 ;  /* 0x0000000000007305 */ /* 0x000e62000020f000 */
[----:B------:R-:W5:Y:S01]  /*0640*/  @!UP0 S2UR UR7, SR_CgaCtaId ;  /* 0x00000000000789c3 */ /* 0x000f620000008800 */
[----:B------:R-:W-:Y:S01]  /*0650*/  @!UP0 UMOV UR6, 0x400 ;  /* 0x0000040000068882 */ /* 0x000fe20000000000 */
[----:B------:R-:W-:Y:S01]  /*0660*/  IMAD R4, R7, 0x4, R4 ;  /* 0x0000000407047824 */ /* 0x000fe200078e0204 */
[----:B0-----:R-:W-:-:S04]  /*0670*/  R2UR UR4, R6 ;  /* 0x00000000060472ca */ /* 0x001fc800000e0000 */
[----:B------:R-:W-:-:S04]  /*0680*/  SHF.R.S32.HI R5, RZ, 0x1f, R4 ;  /* 0x0000001fff057819 */ /* 0x000fc80000011404 */
[----:B------:R-:W-:Y:S02]  /*0690*/  LEA.HI R5, R5, R4, RZ, 0x2 ;  /* 0x0000000405057211 */ /* 0x000fe400078f10ff */
[----:B-1----:R-:W-:-:S03]  /*06a0*/  R2UR UR12, R0 ;  /* 0x00000000000c72ca */ /* 0x002fc600000e0000 */
[----:B------:R-:W-:Y:S01]  /*06b0*/  UIADD3 UR4, -UR4, URZ, URZ ;  /* 0x0000003f04047290 */ /* 0x000fe2000fffe13f */
[----:B------:R-:W-:Y:S01]  /*06c0*/  LOP3.LUT R5, R5, 0xfffffffc, RZ, 0xc0, !PT ;  /* 0xfffffffc05057812 */ /* 0x000fe200078ec0ff */
[----:B------:R-:W0:Y:S02]  /*06d0*/  LDC R0, c[0x0][0x140] ;  /* 0x00005000ff007b82 */ /* 0x000e240000000800 */
[----:B------:R-:W-:Y:S02]  /*06e0*/  UIMAD UR8, UR8, UR4, UR13 ;  /* 0x00000004080872a4 */ /* 0x000fe4000f8e020d */
[----:B------:R-:W-:Y:S01]  /*06f0*/  IMAD.IADD R5, R4, 0x1, -R5 ;  /* 0x0000000104057824 */ /* 0x000fe200078e0a05 */
[----:B------:R-:W-:Y:S01]  /*0700*/  UMOV UR4, 0x20 ;  /* 0x0000002000047882 */ /* 0x000fe20000000000 */
[----:B-----5:R-:W-:Y:S02]  /*0710*/  @!UP0 ULEA UR6, UR7, UR6, 0x18 ;  /* 0x0000000607068291 */ /* 0x020fe4000f8ec03f */
[----:B------:R-:W-:-:S04]  /*0720*/  @!UP0 UIADD3 UR4, -UR4, 0x100000, URZ ;  /* 0x0010000004048890 */ /* 0x000fc8000fffe13f */
[----:B------:R-:W-:Y:S02]  /*0730*/  @!UP0 USHF.L.U32 UR5, UR4, 0xb, URZ ;  /* 0x0000000b04058899 */ /* 0x000fe4000800063f */
[----:B------:R-:W-:Y:S01]  /*0740*/  @!UP0 USHF.L.U32 UR4, UR4, 0x1, URZ ;  /* 0x0000000104048899 */ /* 0x000fe2000800063f */
[----:B------:R-:W-:Y:S01]  /*0750*/  ISETP.NE.AND P3, PT, R5, UR8, PT ;  /* 0x0000000805007c0c */ /* 0x000fe2000bf65270 */
[C---:B------:R-:W-:Y:S01]  /*0760*/  IMAD.SHL.U32 R5, R4.reuse, 0x4, RZ ;  /* 0x0000000404057824 */ /* 0x040fe200078e00ff */
[----:B------:R-:W-:Y:S01]  /*0770*/  VOTEU.ALL UP0, P0 ;  /* 0x00000000003f7886 */ /* 0x000fe20000000000 */
[----:B------:R-:W-:Y:S01]  /*0780*/  UIADD3 UR12, -UR12, URZ, URZ ;  /* 0x0000003f0c0c7290 */ /* 0x000fe2000fffe13f */
[----:B------:R-:W-:Y:S02]  /*0790*/  LOP3.LUT P0, RZ, R3, 0x7, RZ, 0xc0, !PT ;  /* 0x0000000703ff7812 */ /* 0x000fe4000780c0ff */
[----:B------:R-:W-:-:S04]  /*07a0*/  LOP3.LUT R152, R4, 0xc, R5, 0x78, !PT ;  /* 0x0000000c04987812 */ /* 0x000fc800078e7805 */
[----:B------:R-:W-:Y:S01]  /*07b0*/  ISETP.LT.U32.AND P0, PT, R152, 0x10, !P0 ;  /* 0x000000109800780c */ /* 0x000fe20004701070 */
[----:B------:R-:W1:Y:S02]  /*07c0*/  FENCE.VIEW.ASYNC.S ;  /* 0x00000000000073c6 */ /* 0x000e640000000000 */
[----:B-1----:R-:W1:Y:S01]  /*07d0*/  @!UP0 SYNCS.EXCH.64 URZ, [UR6+0x80], UR4 ;  /* 0x00008004063f85b2 */ /* 0x002e620008000100 */
[----:B------:R-:W-:Y:S02]  /*07e0*/  @P3 SHF.R.S32.HI R5, RZ, 0x1f, R152 ;  /* 0x0000001fff053819 */ /* 0x000fe40000011498 */
[----:B0-----:R-:W-:Y:S02]  /*07f0*/  ISETP.EQ.U32.AND P2, PT, R0, 0x1, PT ;  /* 0x000000010000780c */ /* 0x001fe40003f42070 */
[----:B------:R-:W-:Y:S02]  /*0800*/  @P3 LEA.HI R5, R5, R152, RZ, 0x2 ;  /* 0x0000009805053211 */ /* 0x000fe400078f10ff */
[----:B------:R-:W-:-:S02]  /*0810*/  SEL R0, RZ, 0x1, !P0 ;  /* 0x00000001ff007807 */ /* 0x000fc40004000000 */
[----:B------:R-:W-:Y:S01]  /*0820*/  @P3 SHF.R.S32.HI R5, RZ, 0x2, R5 ;  /* 0x00000002ff053819 */ /* 0x000fe20000011405 */
[----:B------:R0:W1:Y:S01]  /*0830*/  @!UP1 SYNCS.EXCH.64 URZ, [UR6+0x88], UR4 ;  /* 0x00008804063f95b2 */ /* 0x0000620008000100 */
[----:B------:R-:W-:Y:S01]  /*0840*/  NOP ;  /* 0x0000000000007918 */ /* 0x000fe20000000000 */
[----:B0-----:R-:W-:-:S06]  /*0850*/  UIMAD UR4, UR11, UR12, UR10 ;  /* 0x0000000c0b0472a4 */ /* 0x001fcc000f8e020a */
[----:B------:R-:W-:-:S04]  /*0860*/  @P3 ISETP.NE.AND P4, PT, R5, UR4, PT ;  /* 0x0000000405003c0c */ /* 0x000fc8000bf85270 */
[----:B------:R-:W-:-:S04]  /*0870*/  @P3 SEL R17, RZ, 0x1, P4 ;  /* 0x00000001ff113807 */ /* 0x000fc80002000000 */
[----:B------:R-:W-:Y:S01]  /*0880*/  LOP3.LUT R17, R17, R0, RZ, 0xc0, !PT ;  /* 0x0000000011117212 */ /* 0x000fe200078ec0ff */
[----:B------:R-:W-:Y:S06]  /*0890*/  @!P2 BRA `(.L_x_3) ;  /* 0x000000000008a947 */ /* 0x000fec0003800000 */
[----:B-1234-:R-:W-:Y:S01]  /*08a0*/  UCGABAR_ARV ;  /* 0x00000000000079c7 */ /* 0x01efe20008000000 */
[----:B------:R-:W-:Y:S05]  /*08b0*/  BRA `(.L_x_4) ;  /* 0x0000000000047947 */ /* 0x000fea0003800000 */
.L_x_3:
[----:B-1234-:R-:W-:Y:S01]  /*08c0*/  NOP ;  /* 0x0000000000007918 */ /* 0x01efe20000000000 */
.L_x_4:
[----:B------:R-:W-:Y:S01]  /*08d0*/  ULDC UR4, c[0x0][0x65c] ;  /* 0x0001970000047ab9 */ /* 0x000fe20000000800 */
[----:B------:R-:W-:Y:S01]  /*08e0*/  UMOV UR5, URZ ;  /* 0x0000003f00057c82 */ /* 0x000fe20008000000 */
[----:B------:R-:W-:-:S03]  /*08f0*/  UISETP.NE.AND UP0, UPT, UR4, 0x1, UPT ;  /* 0x000000010400788c */ /* 0x000fc6000bf05270 */
[----:B------:R-:W-:Y:S01]  /*0900*/  UMOV UR4, UR13 ;  /* 0x0000000d00047c82 */ /* 0x000fe20008000000 */
[----:B------:R-:W-:Y:S02]  /*0910*/  UP2UR UR45, UPR, URZ, 0x1 ;  /* 0x000000013f2d7883 */ /* 0x000fe40008000000 */
[----:B------:R-:W-:Y:S02]  /*0920*/  PLOP3.LUT P0, PT, PT, PT, UP0, 0x80, 0x0 ;  /* 0x000000000000781c */ /* 0x000fe40003f0f008 */
[----:B------:R-:W-:Y:S02]  /*0930*/  PLOP3.LUT P3, PT, PT, PT, UP0, 0x80, 0x0 ;  /* 0x000000000000781c */ /* 0x000fe40003f6f008 */
[----:B------:R-:W-:Y:S01]  /*0940*/  PLOP3.LUT P5, PT, PT, PT, UP0, 0x80, 0x0 ;  /* 0x000000000000781c */ /* 0x000fe20003faf008 */
[----:B------:R-:W-:Y:S01]  /*0950*/  @UP0 ULDC UR14, c[0x0][0x10] ;  /* 0x00000400000e0ab9 */ /* 0x000fe20000000800 */
[----:B------:R-:W-:Y:S01]  /*0960*/  @UP0 UMOV UR6, UR10 ;  /* 0x0000000a00060c82 */ /* 0x000fe20008000000 */
[----:B------:R-:W-:Y:S01]  /*0970*/  @UP0 UMOV UR7, URZ ;  /* 0x0000003f00070c82 */ /* 0x000fe20008000000 */
[----:B------:R-:W-:Y:S01]  /*0980*/  PLOP3.LUT P4, PT, PT, PT, UP0, 0x80, 0x0 ;  /* 0x000000000000781c */ /* 0x000fe20003f8f008 */
[----:B------:R-:W-:-:S03]  /*0990*/  @UP0 UIMAD.WIDE.U32 UR14, UR13, UR14, UR6 ;  /* 0x0000000e0d0e02a5 */ /* 0x000fc6000f8e0006 */
[----:B------:R-:W-:Y:S01]  /*09a0*/  @!UP0 ULDC UR7, c[0x0][0xc] ;  /* 0x0000030000078ab9 */ /* 0x000fe20000000800 */
[----:B------:R-:W-:Y:S01]  /*09b0*/  @UP0 UMOV UR6, URZ ;  /* 0x0000003f00060c82 */ /* 0x000fe20008000000 */
[----:B------:R-:W-:Y:S01]  /*09c0*/  @!UP0 UIMAD.WIDE.U32 UR4, UR10, UR7, UR4 ;  /* 0x000000070a0482a5 */ /* 0x000fe2000f8e0004 */
[----:B------:R-:W-:Y:S01]  /*09d0*/  IMAD.U32 R2, RZ, RZ, UR14 ;  /* 0x0000000eff027e24 */ /* 0x000fe2000f8e00ff */
[----:B------:R-:W-:Y:S02]  /*09e0*/  @UP0 UIADD3 UR6, UR15, UR6, URZ ;  /* 0x000000060f060290 */ /* 0x000fe4000fffe03f */
[----:B------:R-:W-:Y:S01]  /*09f0*/  MOV R3, UR15 ;  /* 0x0000000f00037c02 */ /* 0x000fe20008000f00 */
[----:B------:R-:W-:Y:S02]  /*0a00*/  @P0 IMAD.MOV.U32 R7, RZ, RZ, R2 ;  /* 0x000000ffff070224 */ /* 0x000fe400078e0002 */
[----:B------:R-:W-:Y:S02]  /*0a10*/  IMAD.U32 R5, RZ, RZ, UR5 ;  /* 0x00000005ff057e24 */ /* 0x000fe4000f8e00ff */
[----:B------:R-:W-:-:S02]  /*0a20*/  IMAD.U32 R2, RZ, RZ, UR4 ;  /* 0x00000004ff027e24 */ /* 0x000fc4000f8e00ff */
[----:B------:R-:W-:Y:S02]  /*0a30*/  @P3 IMAD.U32 R6, RZ, RZ, UR6 ;  /* 0x00000006ff063e24 */ /* 0x000fe4000f8e00ff */
[----:B------:R-:W-:Y:S02]  /*0a40*/  @!P5 IMAD.MOV.U32 R6, RZ, RZ, R5 ;  /* 0x000000ffff06d224 */ /* 0x000fe400078e0005 */
[----:B------:R-:W-:Y:S02]  /*0a50*/  @!P4 IMAD.MOV.U32 R7, RZ, RZ, R2 ;  /* 0x000000ffff07c224 */ /* 0x000fe400078e0002 */
[----:B------:R-:W-:Y:S01]  /*0a60*/  IMAD.U32 R3, RZ, RZ, UR5 ;  /* 0x00000005ff037e24 */ /* 0x000fe2000f8e00ff */
[----:B------:R0:W-:Y:S01]  /*0a70*/  STL [R1+0x200], R6 ;  /* 0x0002000601007387 */ /* 0x0001e20000100800 */
[----:B------:R-:W-:-:S03]  /*0a80*/  IMAD.U32 R4, RZ, RZ, UR4 ;  /* 0x00000004ff047e24 */ /* 0x000fc6000f8e00ff */
[----:B------:R0:W-:Y:S01]  /*0a90*/  STL [R1+0x204], R7 ;  /* 0x0002040701007387 */ /* 0x0001e20000100800 */
[----:B------:R-:W-:Y:S05]  /*0aa0*/  @!P2 BRA `(.L_x_5) ;  /* 0x00000000000ca947 */ /* 0x000fea0003800000 */
[----:B------:R-:W-:Y:S01]  /*0ab0*/  UCGABAR_WAIT ;  /* 0x0000000000007dc7 */ /* 0x000fe20008000000 */
[----:B------:R-:W-:Y:S01]  /*0ac0*/  CCTL.IVALL ;  /* 0x00000000ff00798f */ /* 0x000fe20002000000 */
[----:B------:R-:W-:Y:S05]  /*0ad0*/  BRA `(.L_x_6) ;  /* 0x0000000000047947 */ /* 0x000fea0003800000 */
.L_x_5:
[----:B------:R-:W-:Y:S06]  /*0ae0*/  BAR.SYNC.DEFER_BLOCKING 0x0 ;  /* 0x0000000000007b1d */ /* 0x000fec0000010000 */
.L_x_6:
[----:B------:R-:W-:Y:S05]  /*0af0*/  @!P1 BRA `(.L_x_7) ;  /* 0x0000015400c09947 */ /* 0x000fea0003800000 */
[----:B------:R-:W-:-:S06]  /*0b00*/  UISETP.GT.U32.AND UP0, UPT, UR16, 0x1, UPT ;  /* 0x000000011000788c */ /* 0x000fcc000bf04070 */
[----:B------:R-:W-:-:S13]  /*0b10*/  PLOP3.LUT P0, PT, PT, PT, UP0, 0x80, 0x0 ;  /* 0x000000000000781c */ /* 0x000fda0003f0f008 */
[----:B------:R-:W-:Y:S05]  /*0b20*/  @P0 EXIT ;  /* 0x000000000000094d */ /* 0x000fea0003800000 */
[----:B------:R-:W-:Y:S01]  /*0b30*/  ULDC.64 UR4, c[0x0][0x650] ;  /* 0x0001940000047ab9 */ /* 0x000fe20000000a00 */
[----:B------:R-:W-:Y:S01]  /*0b40*/  UMOV UR41, 0xffffffff ;  /* 0xffffffff00297882 */ /* 0x000fe20000000000 */
[----:B------:R-:W-:Y:S01]  /*0b50*/  ISETP.GE.U32.AND P0, PT, R7, UR4, PT ;  /* 0x0000000407007c0c */ /* 0x000fe2000bf06070 */
[----:B------:R-:W-:Y:S01]  /*0b60*/  UMOV UR42, 0xffffffff ;  /* 0xffffffff002a7882 */ /* 0x000fe20000000000 */
[----:B------:R-:W-:Y:S01]  /*0b70*/  UMOV UR43, 0xffffffff ;  /* 0xffffffff002b7882 */ /* 0x000fe20000000000 */
[----:B------:R-:W-:Y:S02]  /*0b80*/  PRMT R0, RZ, 0x7610, R0 ;  /* 0x00007610ff007816 */ /* 0x000fe40000000000 */
[----:B------:R-:W-:-:S13]  /*0b90*/  ISETP.GE.U32.AND.EX P0, PT, R6, UR5, PT, P0 ;  /* 0x0000000506007c0c */ /* 0x000fda000bf06100 */
[----:B------:R-:W-:Y:S05]  /*0ba0*/  @P0 BRA `(.L_x_8) ;  /* 0x0000000400480947 */ /* 0x000fea0003800000 */
[----:B------:R-:W-:Y:S01]  /*0bb0*/  ULDC.64 UR16, c[0x0][0x628] ;  /* 0x00018a0000107ab9 */ /* 0x000fe20000000a00 */
[C---:B------:R-:W-:Y:S01]  /*0bc0*/  R2UR UR19, R7.reuse ;  /* 0x00000000071372ca */ /* 0x040fe200000e0000 */
[----:B------:R-:W-:Y:S01]  /*0bd0*/  ULDC UR18, c[0x0][0x630] ;  /* 0x00018c0000127ab9 */ /* 0x000fe20000000800 */
[----:B------:R-:W-:Y:S02]  /*0be0*/  ISETP.NE.U32.AND P0, PT, RZ, UR16, PT ;  /* 0x00000010ff007c0c */ /* 0x000fe4000bf05070 */
[----:B------:R-:W-:Y:S02]  /*0bf0*/  R2UR UR4, R7 ;  /* 0x00000000070472ca */ /* 0x000fe400000e0000 */
[----:B------:R-:W-:Y:S02]  /*0c00*/  ISETP.NE.AND.EX P0, PT, RZ, UR17, PT, P0 ;  /* 0x00000011ff007c0c */ /* 0x000fe4000bf05300 */
[----:B------:R-:W-:-:S11]  /*0c10*/  R2UR UR5, R6 ;  /* 0x00000000060572ca */ /* 0x000fd600000e0000 */
[----:B------:R-:W-:Y:S05]  /*0c20*/  @!P0 BRA `(.L_x_9) ;  /* 0x0000000000308947 */ /* 0x000fea0003800000 */
[----:B------:R-:W-:Y:S01]  /*0c30*/  R2UR UR4, R7 ;  /* 0x00000000070472ca */ /* 0x000fe200000e0000 */
[----:B------:R-:W-:Y:S01]  /*0c40*/  ULDC UR9, c[0x0][0x634] ;  /* 0x00018d0000097ab9 */ /* 0x000fe20000000800 */
[----:B------:R-:W-:-:S11]  /*0c50*/  R2UR UR13, R6 ;  /* 0x00000000060d72ca */ /* 0x000fd600000e0000 */
[----:B------:R-:W-:-:S04]  /*0c60*/  UIADD3 UR9, UP0, UR4, UR9, URZ ;  /* 0x0000000904097290 */ /* 0x000fc8000ff1e03f */
[----:B------:R-:W-:-:S04]  /*0c70*/  UIADD3.X UR13, URZ, UR13, URZ, UP0, !UPT ;  /* 0x0000000d3f0d7290 */ /* 0x000fc800087fe43f */
[----:B------:R-:W-:-:S04]  /*0c80*/  UIMAD.WIDE.U32 UR4, UR13, UR16, URZ ;  /* 0x000000100d0472a5 */ /* 0x000fc8000f8e003f */
[----:B------:R-:W-:Y:S02]  /*0c90*/  UIMAD.WIDE.U32 UR6, UP0, UR9, UR17, UR4 ;  /* 0x00000011090672a5 */ /* 0x000fe4000f800004 */
[----:B------:R-:W-:Y:S02]  /*0ca0*/  UIMAD.WIDE.U32 UR4, UR9, UR16, URZ ;  /* 0x00000010090472a5 */ /* 0x000fe4000f8e003f */
[----:B------:R-:W-:Y:S02]  /*0cb0*/  UIADD3.X UR15, URZ, URZ, URZ, UP0, !UPT ;  /* 0x0000003f3f0f7290 */ /* 0x000fe400087fe43f */
[----:B------:R-:W-:Y:S01]  /*0cc0*/  UIADD3 URZ, UP0, UR5, UR6, URZ ;  /* 0x00000006053f7290 */ /* 0x000fe2000ff1e03f */
[----:B------:R-:W-:-:S03]  /*0cd0*/  UMOV UR14, UR7 ;  /* 0x00000007000e7c82 */ /* 0x000fc60008000000 */
[----:B------:R-:W-:-:S12]  /*0ce0*/  UIMAD.WIDE.U32.X UR4, UR13, UR17, UR14, UP0 ;  /* 0x000000110d0472a5 */ /* 0x000fd800080e040e */
.L_x_9:
[----:B------:R-:W-:Y:S01]  /*0cf0*/  USHF.R.U64 UR43, UR4, UR18, UR5 ;  /* 0x00000012042b7299 */ /* 0x000fe20008001205 */
[----:B------:R-:W-:Y:S01]  /*0d00*/  R2UR UR7, R6 ;  /* 0x00000000060772ca */ /* 0x000fe200000e0000 */
[----:B------:R-:W-:Y:S02]  /*0d10*/  USHF.R.U32.HI UR4, URZ, UR18, UR5 ;  /* 0x000000123f047299 */ /* 0x000fe40008011605 */
[----:B------:R-:W-:Y:S01]  /*0d20*/  UIADD3 UR5, UP0, URZ, -UR43, URZ ;  /* 0x8000002b3f057290 */ /* 0x000fe2000ff1e03f */
[----:B------:R-:W-:Y:S01]  /*0d30*/  ULDC.64 UR14, c[0x0][0x620] ;  /* 0x00018800000e7ab9 */ /* 0x000fe20000000a00 */
[----:B------:R-:W-:Y:S02]  /*0d40*/  UMOV UR6, UR19 ;  /* 0x0000001300067c82 */ /* 0x000fe40008000000 */
[----:B------:R-:W-:Y:S01]  /*0d50*/  UIADD3.X UR4, URZ, ~UR4, URZ, UP0, !UPT ;  /* 0x800000043f047290 */ /* 0x000fe200087fe43f */
[----:B------:R-:W-:Y:S01]  /*0d60*/  ULDC UR9, c[0x0][0x618] ;  /* 0x0001860000097ab9 */ /* 0x000fe20000000800 */
[----:B------:R-:W-:-:S02]  /*0d70*/  UIMAD UR12, UR11, UR12, UR10 ;  /* 0x0000000c0b0c72a4 */ /* 0x000fc4000f8e020a */
[----:B------:R-:W-:Y:S02]  /*0d80*/  UIMAD UR4, UR4, UR14, URZ ;  /* 0x0000000e040472a4 */ /* 0x000fe4000f8e023f */
[----:B------:R-:W-:Y:S02]  /*0d90*/  UIMAD.WIDE.U32 UR6, UR5, UR14, UR6 ;  /* 0x0000000e050672a5 */ /* 0x000fe4000f8e0006 */
[----:B------:R-:W-:Y:S01]  /*0da0*/  UIMAD UR4, UR5, UR15, UR4 ;  /* 0x0000000f050472a4 */ /* 0x000fe2000f8e0204 */
[----:B------:R-:W-:Y:S01]  /*0db0*/  ULDC UR10, c[0x0][0x608] ;  /* 0x00018200000a7ab9 */ /* 0x000fe20000000800 */
[----:B------:R-:W-:Y:S02]  /*0dc0*/  ULDC UR18, c[0x0][0x658] ;  /* 0x0001960000127ab9 */ /* 0x000fe40000000800 */
[----:B------:R-:W-:Y:S01]  /*0dd0*/  UIADD3 UR7, UR7, UR4, URZ ;  /* 0x0000000407077290 */ /* 0x000fe2000fffe03f */
[----:B------:R-:W-:Y:S02]  /*0de0*/  UMOV UR11, 0xffffffff ;  /* 0xffffffff000b7882 */ /* 0x000fe40000000000 */
[----:B------:R-:W-:Y:S01]  /*0df0*/  ULDC.64 UR4, c[0x0][0x640] ;  /* 0x0001900000047ab9 */ /* 0x000fe20000000a00 */
[----:B------:R-:W-:Y:S01]  /*0e00*/  USHF.R.U64 UR16, UR6, UR9, UR7 ;  /* 0x0000000906107299 */ /* 0x000fe20008001207 */
[----:B------:R-:W-:Y:S01]  /*0e10*/  ISETP.NE.U32.AND P0, PT, RZ, UR4, PT ;  /* 0x00000004ff007c0c */ /* 0x000fe2000bf05070 */
[----:B------:R-:W-:-:S02]  /*0e20*/  USHF.R.U32.HI UR7, URZ, UR9, UR7 ;  /* 0x000000093f077299 */ /* 0x000fc40008011607 */
[----:B------:R-:W-:Y:S01]  /*0e30*/  USHF.L.U32 UR6, UR11, UR18, URZ ;  /* 0x000000120b067299 */ /* 0x000fe2000800063f */
[----:B------:R-:W-:Y:S01]  /*0e40*/  ISETP.NE.AND.EX P0, PT, RZ, UR5, PT, P0 ;  /* 0x00000005ff007c0c */ /* 0x000fe2000bf05300 */
[----:B------:R-:W-:Y:S02]  /*0e50*/  USHF.R.U64 UR22, UR16, UR10, UR7 ;  /* 0x0000000a10167299 */ /* 0x000fe40008001207 */
[----:B------:R-:W-:Y:S02]  /*0e60*/  USHF.R.U32.HI UR7, URZ, UR10, UR7 ;  /* 0x0000000a3f077299 */ /* 0x000fe40008011607 */
[----:B------:R-:W-:Y:S02]  /*0e70*/  UISETP.NE.AND UP1, UPT, UR45, URZ, UPT ;  /* 0x0000003f2d00728c */ /* 0x000fe4000bf25270 */
[----:B------:R-:W-:Y:S01]  /*0e80*/  USHF.R.U64 UR23, UR22, UR18, UR7 ;  /* 0x0000001216177299 */ /* 0x000fe20008001207 */
[----:B------:R-:W-:Y:S01]  /*0e90*/  ULDC UR17, c[0x0][0x600] ;  /* 0x0001800000117ab9 */ /* 0x000fe20000000800 */
[----:B------:R-:W-:-:S02]  /*0ea0*/  ULOP3.LUT UR13, URZ, UR6, URZ, 0x33, !UPT ;  /* 0x000000063f0d7292 */ /* 0x000fc4000f8e333f */
[----:B------:R-:W-:Y:S02]  /*0eb0*/  UIADD3 UR15, UR17, -0x1, URZ ;  /* 0xffffffff110f7890 */ /* 0x000fe4000fffe03f */
[----:B------:R-:W-:Y:S02]  /*0ec0*/  USEL UR12, UR8, UR12, !UP1 ;  /* 0x0000000c080c7287 */ /* 0x000fe4000c800000 */
[----:B------:R-:W-:Y:S01]  /*0ed0*/  USHF.R.U32.HI UR7, URZ, UR18, UR7 ;  /* 0x000000123f077299 */ /* 0x000fe20008011607 */
[----:B------:R-:W-:Y:S01]  /*0ee0*/  ULDC UR19, c[0x0][0x648] ;  /* 0x0001920000137ab9 */ /* 0x000fe20000000800 */
[----:B------:R-:W-:Y:S01]  /*0ef0*/  ULDC UR20, c[0x0][0x638] ;  /* 0x00018e0000147ab9 */ /* 0x000fe20000000800 */
[----:B------:R-:W-:Y:S01]  /*0f00*/  UMOV UR21, 0x1 ;  /* 0x0000000100157882 */ /* 0x000fe20000000000 */
[----:B------:R-:W-:Y:S01]  /*0f10*/  UMOV UR6, UR23 ;  /* 0x0000001700067c82 */ /* 0x000fe20008000000 */
[----:B------:R-:W-:Y:S07]  /*0f20*/  @!P0 BRA `(.L_x_10) ;  /* 0x0000000000308947 */ /* 0x000fee0003800000 */
[----:B------:R-:W-:Y:S02]  /*0f30*/  ULDC UR10, c[0x0][0x64c] ;  /* 0x00019300000a7ab9 */ /* 0x000fe40000000800 */
        /* <DEDUP_REMOVED lines=8> */
[----:B------:R-:W-:-:S07]  /*0fc0*/  UIMAD.WIDE.U32.X UR4, UR14, UR5, UR10, UP0 ;  /* 0x000000050e0472a5 */ /* 0x000fce00080e040a */
[----:B------:R-:W-:Y:S01]  /*0fd0*/  UMOV UR6, UR4 ;  /* 0x0000000400067c82 */ /* 0x000fe20008000000 */
[----:B------:R-:W-:-:S05]  /*0fe0*/  UMOV UR7, UR5 ;  /* 0x0000000500077c82 */ /* 0x000fca0008000000 */
.L_x_10:
[----:B------:R-:W-:Y:S01]  /*0ff0*/  USHF.R.U64 UR5, UR6, UR19, UR7 ;  /* 0x0000001306057299 */ /* 0x000fe20008001207 */
[----:B------:R-:W-:Y:S01]  /*1000*/  IMAD.MOV.U32 R0, RZ, RZ, 0x1 ;  /* 0x00000001ff007424 */ /* 0x000fe200078e00ff */
[----:B------:R-:W-:Y:S02]  /*1010*/  USHF.L.U32 UR4, UR21, UR18, URZ ;  /* 0x0000001215047299 */ /* 0x000fe4000800063f */
[----:B------:R-:W-:Y:S02]  /*1020*/  ULOP3.LUT UR13, UR22, UR13, URZ, 0xc0, !UPT ;  /* 0x0000000d160d7292 */ /* 0x000fe4000f8ec03f */
[----:B------:R-:W-:Y:S02]  /*1030*/  UIADD3 UR6, -UR5, URZ, URZ ;  /* 0x0000003f05067290 */ /* 0x000fe4000fffe13f */
[----:B------:R-:W-:Y:S02]  /*1040*/  UIMAD UR13, UR4, UR5, UR13 ;  /* 0x00000005040d72a4 */ /* 0x000fe4000f8e020d */
[----:B------:R-:W-:-:S02]  /*1050*/  ULOP3.LUT UR15, UR16, UR15, URZ, 0xc0, !UPT ;  /* 0x0000000f100f7292 */ /* 0x000fc4000f8ec03f */
[----:B------:R-:W-:Y:S01]  /*1060*/  UIMAD UR4, UR6, UR20, UR23 ;  /* 0x00000014060472a4 */ /* 0x000fe2000f8e0217 */
[----:B------:R-:W-:Y:S01]  /*1070*/  ULDC UR5, c[0x0][0x610] ;  /* 0x0001840000057ab9 */ /* 0x000fe20000000800 */
[----:B------:R-:W-:Y:S02]  /*1080*/  UISETP.NE.AND UP0, UPT, UR45, URZ, UPT ;  /* 0x0000003f2d00728c */ /* 0x000fe4000bf05270 */
[----:B------:R-:W-:Y:S02]  /*1090*/  UIMAD UR12, UR13, UR5, UR12 ;  /* 0x000000050d0c72a4 */ /* 0x000fe4000f8e020c */
[----:B------:R-:W-:-:S04]  /*10a0*/  UIMAD UR4, UR4, UR17, UR15 ;  /* 0x00000011040472a4 */ /* 0x000fc8000f8e020f */
[----:B------:R-:W-:Y:S02]  /*10b0*/  USEL UR42, UR4, UR12, !UP0 ;  /* 0x0000000c042a7287 */ /* 0x000fe4000c000000 */
[----:B------:R-:W-:-:S12]  /*10c0*/  USEL UR41, UR12, UR4, !UP0 ;  /* 0x000000040c297287 */ /* 0x000fd8000c000000 */
.L_x_8:
[----:B------:R-:W-:-:S08]  /*10d0*/  NOP ;  /* 0x0000000000007918 */ /* 0x000fd00000000000 */
[----:B------:R-:W1:Y:S02]  /*10e0*/  USETMAXREG.TRY_ALLOC.CTAPOOL UP0, 0xf0 ;  /* 0x000000f0000079c8 */ /* 0x000e640008000600 */
[----:B-1----:R-:W-:-:S13]  /*10f0*/  PLOP3.LUT P0, PT, PT, PT, UP0, 0x80, 0x0 ;  /* 0x000000000000781c */ /* 0x002fda0003f0f008 */
[----:B------:R-:W-:Y:S05]  /*1100*/  @!P0 BRA `(.L_x_8) ;  /* 0xfffffffc00f08947 */ /* 0x000fea000383ffff */
[----:B------:R-:W-:Y:S01]  /*1110*/  ULDC.64 UR4, c[0x0][0x598] ;  /* 0x0001660000047ab9 */ /* 0x000fe20000000a00 */
[----:B------:R-:W-:Y:S01]  /*1120*/  ULDC.64 UR36, c[0x0][0x208] ;  /* 0x0000820000247ab9 */ /* 0x000fe20000000a00 */
[----:B------:R-:W-:-:S04]  /*1130*/  ISETP.NE.U32.AND P0, PT, RZ, UR4, PT ;  /* 0x00000004ff007c0c */ /* 0x000fc8000bf05070 */
[----:B------:R-:W-:-:S13]  /*1140*/  ISETP.NE.AND.EX P0, PT, RZ, UR5, PT, P0 ;  /* 0x00000005ff007c0c */ /* 0x000fda000bf05300 */
[----:B------:R-:W-:Y:S05]  /*1150*/  @!P0 BRA `(.L_x_11) ;  /* 0x00000000001c8947 */ /* 0x000fea0003800000 */
[----:B------:R-:W1:Y:S02]  /*1160*/  LDC.64 R2, c[0x0][0x598] ;  /* 0x00016600ff027b82 */ /* 0x000e640000000a00 */
[----:B-1----:R-:W2:Y:S02]  /*1170*/  LDG.E.64 R2, desc[UR36][R2.64] ;  /* 0x0000002402027981 */ /* 0x002ea4000c1e1b00 */
[----:B--2---:R-:W-:-:S04]  /*1180*/  ISETP.NE.U32.AND P0, PT, R2, RZ, PT ;  /* 0x000000ff0200720c */ /* 0x004fc80003f05070 */
[----:B------:R-:W-:-:S13]  /*1190*/  ISETP.NE.AND.EX P0, PT, R3, RZ, PT, P0 ;  /* 0x000000ff0300720c */ /* 0x000fda0003f05300 */
[----:B------:R-:W-:Y:S05]  /*11a0*/  @!P0 BRA `(.L_x_11) ;  /* 0x0000000000088947 */ /* 0x000fea0003800000 */
[----:B------:R1:W5:Y:S01]  /*11b0*/  LD.E R2, desc[UR36][R2.64] ;  /* 0x0000002402027980 */ /* 0x000362000c101900 */
[----:B------:R-:W-:Y:S05]  /*11c0*/  BRA `(.L_x_12) ;  /* 0x0000000000247947 */ /* 0x000fea0003800000 */
.L_x_11:
[----:B------:R-:W-:Y:S02]  /*11d0*/  ULDC.64 UR4, c[0x0][0x588] ;  /* 0x0001620000047ab9 */ /* 0x000fe40000000a00 */
[----:B------:R-:W-:-:S04]  /*11e0*/  ISETP.NE.U32.AND P0, PT, RZ, UR4, PT ;  /* 0x00000004ff007c0c */ /* 0x000fc8000bf05070 */
[----:B------:R-:W-:-:S13]  /*11f0*/  ISETP.NE.AND.EX P0, PT, RZ, UR5, PT, P0 ;  /* 0x00000005ff007c0c */ /* 0x000fda000bf05300 */
[----:B------:R-:W-:Y:S05]  /*1200*/  @!P0 BRA `(.L_x_13) ;  /* 0x00000000000c8947 */ /* 0x000fea0003800000 */
[----:B------:R-:W1:Y:S02]  /*1210*/  LDC.64 R2, c[0x0][0x588] ;  /* 0x00016200ff027b82 */ /* 0x000e640000000a00 */
[----:B-1----:R2:W5:Y:S01]  /*1220*/  LDG.E R2, desc[UR36][R2.64] ;  /* 0x0000002402027981 */ /* 0x002562000c1e1900 */
[----:B------:R-:W-:Y:S05]  /*1230*/  BRA `(.L_x_12) ;  /* 0x0000000000087947 */ /* 0x000fea0003800000 */
.L_x_13:
[----:B------:R-:W-:Y:S02]  /*1240*/  ULDC UR4, c[0x0][0x580] ;  /* 0x0001600000047ab9 */ /* 0x000fe40000000800 */
[----:B------:R-:W-:-:S07]  /*1250*/  MOV R2, UR4 ;  /* 0x0000000400027c02 */ /* 0x000fce0008000f00 */
.L_x_12:
[----:B------:R-:W-:Y:S02]  /*1260*/  ULDC.64 UR4, c[0x0][0x5a0] ;  /* 0x0001680000047ab9 */ /* 0x000fe40000000a00 */
[----:B------:R-:W-:-:S04]  /*1270*/  ISETP.NE.U32.AND P0, PT, RZ, UR4, PT ;  /* 0x00000004ff007c0c */ /* 0x000fc8000bf05070 */
[----:B------:R-:W-:-:S13]  /*1280*/  ISETP.NE.AND.EX P0, PT, RZ, UR5, PT, P0 ;  /* 0x00000005ff007c0c */ /* 0x000fda000bf05300 */
[----:B------:R-:W-:Y:S05]  /*1290*/  @!P0 BRA `(.L_x_14) ;  /* 0x00000000001c8947 */ /* 0x000fea0003800000 */
[----:B------:R-:W3:Y:S02]  /*12a0*/  LDC.64 R4, c[0x0][0x5a0] ;  /* 0x00016800ff047b82 */ /* 0x000ee40000000a00 */
[----:B---3--:R-:W3:Y:S02]  /*12b0*/  LDG.E.64 R4, desc[UR36][R4.64] ;  /* 0x0000002404047981 */ /* 0x008ee4000c1e1b00 */
[----:B---3--:R-:W-:-:S04]  /*12c0*/  ISETP.NE.U32.AND P0, PT, R4, RZ, PT ;  /* 0x000000ff0400720c */ /* 0x008fc80003f05070 */
[----:B------:R-:W-:-:S13]  /*12d0*/  ISETP.NE.AND.EX P0, PT, R5, RZ, PT, P0 ;  /* 0x000000ff0500720c */ /* 0x000fda0003f05300 */
[----:B------:R-:W-:Y:S05]  /*12e0*/  @!P0 BRA `(.L_x_14) ;  /* 0x0000000000088947 */ /* 0x000fea0003800000 */
[----:B------:R3:W5:Y:S01]  /*12f0*/  LD.E R16, desc[UR36][R4.64] ;  /* 0x0000002404107980 */ /* 0x000762000c101900 */
[----:B------:R-:W-:Y:S05]  /*1300*/  BRA `(.L_x_15) ;  /* 0x0000000000247947 */ /* 0x000fea0003800000 */
.L_x_14:
[----:B------:R-:W-:Y:S02]  /*1310*/  ULDC.64 UR4, c[0x0][0x590] ;  /* 0x0001640000047ab9 */ /* 0x000fe40000000a00 */
[----:B------:R-:W-:-:S04]  /*1320*/  ISETP.NE.U32.AND P0, PT, RZ, UR4, PT ;  /* 0x00000004ff007c0c */ /* 0x000fc8000bf05070 */
[----:B------:R-:W-:-:S13]  /*1330*/  ISETP.NE.AND.EX P0, PT, RZ, UR5, PT, P0 ;  /* 0x00000005ff007c0c */ /* 0x000fda000bf05300 */
[----:B------:R-:W-:Y:S05]  /*1340*/  @!P0 BRA `(.L_x_16) ;  /* 0x00000000000c8947 */ /* 0x000fea0003800000 */
[----:B------:R-:W3:Y:S02]  /*1350*/  LDC.64 R4, c[0x0][0x590] ;  /* 0x00016400ff047b82 */ /* 0x000ee40000000a00 */
[----:B---3--:R4:W5:Y:S01]  /*1360*/  LDG.E R16, desc[UR36][R4.64] ;  /* 0x0000002404107981 */ /* 0x008962000c1e1900 */
[----:B------:R-:W-:Y:S05]  /*1370*/  BRA `(.L_x_15) ;  /* 0x0000000000087947 */ /* 0x000fea0003800000 */
.L_x_16:
[----:B------:R-:W-:Y:S02]  /*1380*/  ULDC UR4, c[0x0][0x584] ;  /* 0x0001610000047ab9 */ /* 0x000fe40000000800 */
[----:B------:R-:W-:-:S07]  /*1390*/  IMAD.U32 R16, RZ, RZ, UR4 ;  /* 0x00000004ff107e24 */ /* 0x000fce000f8e00ff */
.L_x_15:
[----:B------:R-:W-:-:S13]  /*13a0*/  LOP3.LUT P0, RZ, R0, 0xff, RZ, 0xc0, !PT ;  /* 0x000000ff00ff7812 */ /* 0x000fda000780c0ff */
[----:B------:R-:W-:Y:S05]  /*13b0*/  @!P0 EXIT ;  /* 0x000000000000894d */ /* 0x000fea0003800000 */
[----:B------:R-:W-:Y:S01]  /*13c0*/  ULDC UR4, c[0x0][0x28c] ;  /* 0x0000a30000047ab9 */ /* 0x000fe20000000800 */
[----:B------:R-:W-:Y:S01]  /*13d0*/  UMOV UR38, URZ ;  /* 0x0000003f00267c82 */ /* 0x000fe20008000000 */
[----:B------:R-:W-:Y:S01]  /*13e0*/  UIADD3 UR4, UR4, 0x1f, URZ ;  /* 0x0000001f04047890 */ /* 0x000fe2000fffe03f */
[----:B------:R-:W-:-:S03]  /*13f0*/  UMOV UR39, URZ ;  /* 0x0000003f00277c82 */ /* 0x000fc60008000000 */
[----:B------:R-:W-:-:S04]  /*1400*/  USHF.R.S32.HI UR5, URZ, 0x1f, UR4 ;  /* 0x0000001f3f057899 */ /* 0x000fc80008011404 */
[----:B------:R-:W-:-:S04]  /*1410*/  ULEA.HI UR5, UR5, UR4, URZ, 0x5 ;  /* 0x0000000405057291 */ /* 0x000fc8000f8f283f */
[----:B------:R-:W-:-:S12]  /*1420*/  USHF.R.S32.HI UR44, URZ, 0x5, UR5 ;  /* 0x000000053f2c7899 */ /* 0x000fd80008011405 */
.L_x_546:
[----:B------:R-:W0:Y:S01]  /*1430*/  S2R R0, SR_TID.X ;  /* 0x0000000000007919 */ /* 0x000e220000002100 */
[----:B-1----:R-:W1:Y:S01]  /*1440*/  S2UR UR7, SR_CgaCtaId ;  /* 0x00000000000779c3 */ /* 0x002e620000008800 */
[----:B------:R-:W-:Y:S02]  /*1450*/  UMOV UR6, 0x400 ;  /* 0x0000040000067882 */ /* 0x000fe40000000000 */
[----:B-1----:R-:W-:Y:S01]  /*1460*/  ULEA UR6, UR7, UR6, 0x18 ;  /* 0x0000000607067291 */ /* 0x002fe2000f8ec03f */
[----:B0-----:R-:W-:-:S04]  /*1470*/  LOP3.LUT R0, R0, 0x80, RZ, 0xc0, !PT ;  /* 0x0000008000007812 */ /* 0x001fc800078ec0ff */
[----:B------:R-:W-:-:S06]  /*1480*/  SHF.R.U32.HI R0, RZ, 0x7, R0 ;  /* 0x00000007ff007819 */ /* 0x000fcc0000011600 */
[----:B------:R-:W0:Y:S02]  /*1490*/  SHFL.IDX PT, R0, R0, RZ, 0x1f ;  /* 0x00001fff00007589 */ /* 0x000e2400000e0000 */
[----:B0-----:R-:W-:-:S13]  /*14a0*/  R2UR UR4, R0 ;  /* 0x00000000000472ca */ /* 0x001fda00000e0000 */
[----:B------:R-:W-:-:S04]  /*14b0*/  ULEA.HI UR5, UR4, UR4, URZ, 0x1 ;  /* 0x0000000404057291 */ /* 0x000fc8000f8f083f */
[----:B------:R-:W-:-:S04]  /*14c0*/  ULOP3.LUT UR5, UR5, 0xffffe, URZ, 0xc0, !UPT ;  /* 0x000ffffe05057892 */ /* 0x000fc8000f8ec03f */
[----:B------:R-:W-:-:S03]  /*14d0*/  UIADD3 UR5, UR4, -UR5, URZ ;  /* 0x8000000504057290 */ /* 0x000fc6000fffe03f */
[----:B------:R-:W-:Y:S01]  /*14e0*/  ULDC UR4, c[0x0][0x28c] ;  /* 0x0000a30000047ab9 */ /* 0x000fe20000000800 */
[----:B------:R-:W-:Y:S01]  /*14f0*/  ULEA UR5, UR5, UR6, 0xc ;  /* 0x0000000605057291 */ /* 0x000fe2000f8e603f */
[----:B------:R-:W-:-:S03]  /*1500*/  ISETP.LT.AND P0, PT, RZ, UR4, PT ;  /* 0x00000004ff007c0c */ /* 0x000fc6000bf01270 */
[----:B------:R-:W-:-:S04]  /*1510*/  UIADD3 UR5, UR5, 0x180, URZ ;  /* 0x0000018005057890 */ /* 0x000fc8000fffe03f */
[----:B------:R-:W-:-:S04]  /*1520*/  USHF.R.U32.HI UR5, URZ, 0x4, UR5 ;  /* 0x000000043f057899 */ /* 0x000fc80008011605 */
[----:B------:R-:W-:Y:S02]  /*1530*/  ULOP3.LUT UR46, UR5, 0x3fff, URZ, 0xc0, !UPT ;  /* 0x00003fff052e7892 */ /* 0x000fe4000f8ec03f */
[----:B---3--:R-:W-:Y:S10]  /*1540*/  @P0 BRA `(.L_x_17) ;  /* 0x0000000000400947 */ /* 0x008ff40003800000 */
[----:B------:R-:W-:Y:S01]  /*1550*/  MOV R0, 0x0 ;  /* 0x0000000000007802 */ /* 0x000fe20000000f00 */
[----:B------:R-:W-:Y:S01]  /*1560*/  ULDC.64 UR4, c[0x4][0x68] ;  /* 0x01001a0000047ab9 */ /* 0x000fe20000000a00 */
[----:B------:R-:W-:Y:S01]  /*1570*/  ULDC.64 UR6, c[0x4][0x8] ;  /* 0x0100020000067ab9 */ /* 0x000fe20000000a00 */
[----:B---34-:R-:W-:Y:S01]  /*1580*/  IMAD.U32 R4, RZ, RZ, UR4 ;  /* 0x00000004ff047e24 */ /* 0x018fe2000f8e00ff */
[----:B------:R0:W1:Y:S01]  /*1590*/  LDC.64 R14, c[0x4][R0] ;  /* 0x01000000000e7b82 */ /* 0x0000620000000a00 */
[----:B------:R-:W-:Y:S01]  /*15a0*/  IMAD.U32 R5, RZ, RZ, UR5 ;  /* 0x00000005ff057e24 */ /* 0x000fe2000f8e00ff */
[----:B------:R-:W-:Y:S01]  /*15b0*/  ULDC.64 UR4, c[0x4][0x70] ;  /* 0x01001c0000047ab9 */ /* 0x000fe20000000a00 */
[----:B------:R-:W-:Y:S01]  /*15c0*/  IMAD.U32 R10, RZ, RZ, UR6 ;  /* 0x00000006ff0a7e24 */ /* 0x000fe2000f8e00ff */
[----:B------:R-:W-:Y:S01]  /*15d0*/  MOV R13, RZ ;  /* 0x000000ff000d7202 */ /* 0x000fe20000000f00 */
[----:B------:R-:W-:Y:S02]  /*15e0*/  IMAD.U32 R6, RZ, RZ, UR4 ;  /* 0x00000004ff067e24 */ /* 0x000fe4000f8e00ff */
[----:B------:R-:W-:-:S02]  /*15f0*/  IMAD.U32 R7, RZ, RZ, UR5 ;  /* 0x00000005ff077e24 */ /* 0x000fc4000f8e00ff */
[----:B------:R-:W-:Y:S02]  /*1600*/  IMAD.U32 R11, RZ, RZ, UR7 ;  /* 0x00000007ff0b7e24 */ /* 0x000fe4000f8e00ff */
[----:B------:R-:W-:Y:S02]  /*1610*/  IMAD.MOV.U32 R8, RZ, RZ, 0x1e1 ;  /* 0x000001e1ff087424 */ /* 0x000fe400078e00ff */
[----:B0-----:R-:W-:-:S07]  /*1620*/  IMAD.MOV.U32 R12, RZ, RZ, 0x1 ;  /* 0x00000001ff0c7424 */ /* 0x001fce00078e00ff */
[----:B------:R-:W-:-:S07]  /*1630*/  LEPC R20, `(.L_x_17) ;  /* 0x000000001014794e */ /* 0x000fce0000000000 */
[----:B-12--5:R-:W-:Y:S05]  /*1640*/  CALL.ABS.NOINC R14 ;  /* 0x000000000e007343 */ /* 0x026fea0003c00000 */
.L_x_17:
[----:B------:R-:W-:-:S06]  /*1650*/  ULOP3.LUT UR4, UR40, 0x1, URZ, 0xfc, !UPT ;  /* 0x0000000128047892 */ /* 0x000fcc000f8efc3f */
[----:B------:R-:W-:-:S05]  /*1660*/  IMAD.U32 R0, RZ, RZ, UR4 ;  /* 0x00000004ff007e24 */ /* 0x000fca000f8e00ff */
[----:B------:R-:W-:-:S13]  /*1670*/  ISETP.NE.AND P0, PT, R0, 0x3, PT ;  /* 0x000000030000780c */ /* 0x000fda0003f05270 */
[----:B------:R-:W-:Y:S05]  /*1680*/  @!P0 BRA `(.L_x_18) ;  /* 0x0000000000048947 */ /* 0x000fea0003800000 */
[----:B------:R-:W-:Y:S01]  /*1690*/  BPT.TRAP 0x1 ;  /* 0x000000040000795c */ /* 0x000fe20000300000 */
.L_x_18:
[----:B------:R-:W0:Y:S01]  /*16a0*/  S2UR UR5, SR_CgaCtaId ;  /* 0x00000000000579c3 */ /* 0x000e220000008800 */
[----:B------:R-:W-:Y:S01]  /*16b0*/  UMOV UR4, 0x400 ;  /* 0x0000040000047882 */ /* 0x000fe20000000000 */
[----:B--2---:R-:W-:Y:S02]  /*16c0*/  IMAD.U32 R3, RZ, RZ, UR38 ;  /* 0x00000026ff037e24 */ /* 0x004fe4000f8e00ff */
[----:B---34-:R-:W-:-:S03]  /*16d0*/  IMAD.U32 R5, RZ, RZ, UR39 ;  /* 0x00000027ff057e24 */ /* 0x018fc6000f8e00ff */
[----:B------:R-:W-:Y:S01]  /*16e0*/  SHF.L.U32 R3, R3, 0x1f, RZ ;  /* 0x0000001f03037819 */ /* 0x000fe200000006ff */
[----:B0-----:R-:W-:-:S06]  /*16f0*/  ULEA UR4, UR5, UR4, 0x18 ;  /* 0x0000000405047291 */ /* 0x001fcc000f8ec03f */
[----:B------:R-:W-:-:S04]  /*1700*/  IMAD.U32 R0, RZ, RZ, UR4 ;  /* 0x00000004ff007e24 */ /* 0x000fc8000f8e00ff */
[----:B------:R-:W-:-:S04]  /*1710*/  IMAD R4, R5, 0x8, R0 ;  /* 0x0000000805047824 */ /* 0x000fc800078e0200 */
[----:B------:R0:W1:Y:S01]  /*1720*/  SYNCS.PHASECHK.TRANS64.TRYWAIT P1, [R4+URZ], R3 ;  /* 0x00000003040075a7 */ /* 0x000062000802017f */
[----:B------:R-:W-:Y:S05]  /*1730*/  @!P0 BRA `(.L_x_19) ;  /* 0x0000000000048947 */ /* 0x000fea0003800000 */
[----:B------:R-:W-:Y:S01]  /*1740*/  BPT.TRAP 0x1 ;  /* 0x000000040000795c */ /* 0x000fe20000300000 */
.L_x_19:
[----:B-1----:R-:W-:Y:S05]  /*1750*/  @P1 BRA `(.L_x_20) ;  /* 0x0000000000081947 */ /* 0x002fea0003800000 */
[----:B------:R-:W1:Y:S02]  /*1760*/  SYNCS.PHASECHK.TRANS64.TRYWAIT P1, [R4+URZ], R3 ;  /* 0x00000003040075a7 */ /* 0x000e64000802017f */
[----:B-1----:R-:W-:Y:S05]  /*1770*/  @!P1 BRA `(.L_x_21) ;  /* 0x0000016400389947 */ /* 0x002fea0003800000 */
.L_x_20:
[----:B------:R-:W-:-:S04]  /*1780*/  UISETP.LT.AND UP0, UPT, UR44, 0x1, UPT ;  /* 0x000000012c00788c */ /* 0x000fc8000bf01270 */
[----:B------:R-:W-:-:S06]  /*1790*/  USEL UR4, UR44, 0x1, UP0 ;  /* 0x000000012c047887 */ /* 0x000fcc0008000000 */
[----:B01----:R-:W-:Y:S01]  /*17a0*/  IMAD.U32 R4, RZ, RZ, UR4 ;  /* 0x00000004ff047e24 */ /* 0x003fe2000f8e00ff */
[----:B------:R-:W-:Y:S05]  /*17b0*/  WARPSYNC.ALL ;  /* 0x0000000000007948 */ /* 0x000fea0003800000 */
[----:B------:R-:W-:-:S04]  /*17c0*/  IADD3 R4, -R4, UR44, RZ ;  /* 0x0000002c04047c10 */ /* 0x000fc8000fffe1ff */
[----:B------:R-:W-:Y:S02]  /*17d0*/  ISETP.GE.AND P1, PT, R4, 0x1, PT ;  /* 0x000000010400780c */ /* 0x000fe40003f26270 */
[----:B------:R-:W-:Y:S01]  /*17e0*/  R2UR UR4, R0 ;  /* 0x00000000000472ca */ /* 0x000fe200000e0000 */
[----:B------:R-:W-:Y:S01]  /*17f0*/  ULOP3.LUT UR8, UR46, 0x10000, URZ, 0xfc, !UPT ;  /* 0x000100002e087892 */ /* 0x000fe2000f8efc3f */
[----:B------:R-:W-:Y:S01]  /*1800*/  WARPGROUP.ARRIVE ;  /* 0x00000000000079c5 */ /* 0x000fe20000000000 */
[----:B------:R-:W-:Y:S01]  /*1810*/  UMOV UR5, 0x80000020 ;  /* 0x8000002000057882 */ /* 0x000fe20000000000 */
[----:B------:R-:W-:Y:S01]  /*1820*/  UMOV UR7, 0x80000020 ;  /* 0x8000002000077882 */ /* 0x000fe20000000000 */
[----:B------:R-:W-:-:S08]  /*1830*/  ULEA UR10, UR39, UR8, 0xa ;  /* 0x00000008270a7291 */ /* 0x000fd0000f8e503f */
[----:B------:R-:W-:-:S04]  /*1840*/  UIADD3 UR4, UR4, 0x1c180, URZ ;  /* 0x0001c18004047890 */ /* 0x000fc8000fffe03f */
[----:B------:R-:W-:-:S04]  /*1850*/  USHF.R.U32.HI UR4, URZ, 0x4, UR4 ;  /* 0x000000043f047899 */ /* 0x000fc80008011604 */
[----:B------:R-:W-:-:S04]  /*1860*/  ULOP3.LUT UR4, UR4, 0x3fff, URZ, 0xc0, !UPT ;  /* 0x00003fff04047892 */ /* 0x000fc8000f8ec03f */
[----:B------:R-:W-:-:S03]  /*1870*/  ULOP3.LUT UR9, UR4, 0x10000, URZ, 0xfc, !UPT ;  /* 0x0001000004097892 */ /* 0x000fc6000f8efc3f */
[----:B------:R-:W-:Y:S01]  /*1880*/  UMOV UR4, UR10 ;  /* 0x0000000a00047c82 */ /* 0x000fe20008000000 */
[----:B------:R-:W-:-:S07]  /*1890*/  ULEA UR11, UR39, UR9, 0xa ;  /* 0x00000009270b7291 */ /* 0x000fce000f8e503f */
[----:B------:R-:W-:Y:S02]  /*18a0*/  UMOV UR6, UR11 ;  /* 0x0000000b00067c82 */ /* 0x000fe40008000000 */
[----:B------:R-:W-:Y:S01]  /*18b0*/  HGMMA.64x256x16.F32.BF16 R24, gdesc[UR4], RZ, !UPT, gsb0 ;  /* 0x03e00000041879f0 */ /* 0x000fe2000c0018ff */
[----:B------:R-:W-:Y:S01]  /*18c0*/  UIADD3 UR4, UR10, 0x200, URZ ;  /* 0x000002000a047890 */ /* 0x000fe2000fffe03f */
[----:B------:R-:W-:Y:S01]  /*18d0*/  UMOV UR5, 0x80000020 ;  /* 0x8000002000057882 */ /* 0x000fe20000000000 */
[----:B------:R-:W-:Y:S02]  /*18e0*/  WARPGROUP.DEPBAR.LE gsb0, 0x0 ;  /* 0x00008000000079c5 */ /* 0x000fe40000010000 */
[----:B------:R-:W-:Y:S01]  /*18f0*/  STL.64 [R1], R24 ;  /* 0x0000001801007387 */ /* 0x000fe20000100a00 */
[----:B------:R-:W-:Y:S01]  /*1900*/  IMAD.MOV.U32 R235, RZ, RZ, R51 ;  /* 0x000000ffffeb7224 */ /* 0x000fe200078e0033 */
[----:B------:R-:W-:Y:S01]  /*1910*/  MOV R232, R54 ;  /* 0x0000003600e87202 */ /* 0x000fe20000000f00 */
[----:B------:R-:W-:Y:S01]  /*1920*/  IMAD.MOV.U32 R234, RZ, RZ, R52 ;  /* 0x000000ffffea7224 */ /* 0x000fe200078e0034 */
[----:B------:R-:W-:Y:S01]  /*1930*/  STL.64 [R1+0x8], R26 ;  /* 0x0000081a01007387 */ /* 0x000fe20000100a00 */
        /* <DEDUP_REMOVED lines=36> */
[----:B------:R-:W-:-:S02]  /*1b80*/  IMAD.MOV.U32 R157, RZ, RZ, R73 ;  /* 0x000000ffff9d7224 */ /* 0x000fc400078e0049 */
[----:B------:R-:W-:Y:S01]  /*1b90*/  IMAD.MOV.U32 R159, RZ, RZ, R75 ;  /* 0x000000ffff9f7224 */ /* 0x000fe200078e004b */
[----:B------:R-:W-:Y:S01]  /*1ba0*/  STL.64 [R1+0x58], R46 ;  /* 0x0000582e01007387 */ /* 0x000fe20000100a00 */
[----:B------:R-:W-:Y:S02]  /*1bb0*/  IMAD.MOV.U32 R160, RZ, RZ, R76 ;  /* 0x000000ffffa07224 */ /* 0x000fe400078e004c */
[----:B------:R-:W-:Y:S01]  /*1bc0*/  IMAD.MOV.U32 R161, RZ, RZ, R77 ;  /* 0x000000ffffa17224 */ /* 0x000fe200078e004d */
[----:B------:R-:W-:Y:S01]  /*1bd0*/  STL.64 [R1+0x60], R48 ;  /* 0x0000603001007387 */ /* 0x000fe20000100a00 */
[----:B------:R-:W-:Y:S02]  /*1be0*/  IMAD.MOV.U32 R162, RZ, RZ, R78 ;  /* 0x000000ffffa27224 */ /* 0x000fe400078e004e */
[----:B------:R-:W-:Y:S01]  /*1bf0*/  IMAD.MOV.U32 R163, RZ, RZ, R79 ;  /* 0x000000ffffa37224 */ /* 0x000fe200078e004f */
[----:B------:R0:W-:Y:S01]  /*1c00*/  STL [R1+0x68], R50 ;  /* 0x0000683201007387 */ /* 0x0001e20000100800 */
[----:B------:R-:W-:-:S02]  /*1c10*/  IMAD.MOV.U32 R164, RZ, RZ, R80 ;  /* 0x000000ffffa47224 */ /* 0x000fc400078e0050 */
[----:B------:R-:W-:Y:S01]  /*1c20*/  IMAD.MOV.U32 R165, RZ, RZ, R81 ;  /* 0x000000ffffa57224 */ /* 0x000fe200078e0051 */
[----:B------:R-:W-:Y:S01]  /*1c30*/  STL [R1+0x2b8], R152 ;  /* 0x0002b89801007387 */ /* 0x000fe20000100800 */
[----:B------:R-:W-:Y:S02]  /*1c40*/  IMAD.MOV.U32 R166, RZ, RZ, R82 ;  /* 0x000000ffffa67224 */ /* 0x000fe400078e0052 */
[----:B------:R-:W-:Y:S02]  /*1c50*/  IMAD.MOV.U32 R167, RZ, RZ, R83 ;  /* 0x000000ffffa77224 */ /* 0x000fe400078e0053 */
[----:B------:R-:W-:Y:S02]  /*1c60*/  IMAD.MOV.U32 R169, RZ, RZ, R85 ;  /* 0x000000ffffa97224 */ /* 0x000fe400078e0055 */
[----:B------:R-:W-:Y:S02]  /*1c70*/  IMAD.MOV.U32 R170, RZ, RZ, R86 ;  /* 0x000000ffffaa7224 */ /* 0x000fe400078e0056 */
[----:B------:R-:W-:-:S02]  /*1c80*/  IMAD.MOV.U32 R171, RZ, RZ, R87 ;  /* 0x000000ffffab7224 */ /* 0x000fc400078e0057 */
[----:B------:R-:W-:Y:S02]  /*1c90*/  IMAD.MOV.U32 R172, RZ, RZ, R88 ;  /* 0x000000ffffac7224 */ /* 0x000fe400078e0058 */
        /* <DEDUP_REMOVED lines=57> */
[----:B0-----:R-:W-:-:S06]  /*2030*/  WARPGROUP.ARRIVE ;  /* 0x00000000000079c5 */ /* 0x001fcc0000000000 */
[----:B------:R-:W-:Y:S03]  /*2040*/  HGMMA.64x256x16.F32.BF16 R24, gdesc[UR4], RZ, !UPT, gsb0 ;  /* 0x03e00000041879f0 */ /* 0x000fe6000c0018ff */
[----:B------:R-:W-:Y:S02]  /*2050*/  WARPGROUP.DEPBAR.LE gsb0, 0x0 ;  /* 0x00008000000079c5 */ /* 0x000fe40000010000 */
[----:B------:R-:W-:Y:S04]  /*2060*/  STL.64 [R1+0x2b0], R150 ;  /* 0x0002b09601007387 */ /* 0x000fe80000100a00 */
        /* <DEDUP_REMOVED lines=20> */
[----:B------:R0:W-:Y:S04]  /*21b0*/  STL.64 [R1+0x208], R108 ;  /* 0x0002086c01007387 */ /* 0x0001e80000100a00 */
[----:B0-----:R-:W2:Y:S04]  /*21c0*/  LDL.LU R108, [R1] ;  /* 0x00000000016c7983 */ /* 0x001ea80000300800 */
[----:B------:R-:W2:Y:S04]  /*21d0*/  LDL.LU R109, [R1+0x4] ;  /* 0x00000400016d7983 */ /* 0x000ea80000300800 */
        /* <DEDUP_REMOVED lines=24> */
[----:B------:R-:W2:Y:S01]  /*2360*/  LDL.LU R134, [R1+0x68] ;  /* 0x0000680001867983 */ /* 0x000ea20000300800 */
[----:B------:R-:W-:Y:S01]  /*2370*/  IMAD.MOV.U32 R135, RZ, RZ, R235 ;  /* 0x000000ffff877224 */ /* 0x000fe200078e00eb */
[----:B------:R-:W-:Y:S01]  /*2380*/  MOV R137, R233 ;  /* 0x000000e900897202 */ /* 0x000fe20000000f00 */
[----:B------:R-:W-:Y:S01]  /*2390*/  IMAD.MOV.U32 R136, RZ, RZ, R234 ;  /* 0x000000ffff887224 */ /* 0x000fe200078e00ea */
[----:B------:R-:W-:Y:S01]  /*23a0*/  MOV R147, R223 ;  /* 0x000000df00937202 */ /* 0x000fe20000000f00 */
[----:B------:R-:W-:Y:S01]  /*23b0*/  IMAD.MOV.U32 R138, RZ, RZ, R232 ;  /* 0x000000ffff8a7224 */ /* 0x000fe200078e00e8 */
[----:B------:R-:W-:Y:S01]  /*23c0*/  MOV R232, R7 ;  /* 0x0000000700e87202 */ /* 0x000fe20000000f00 */
[----:B------:R-:W-:Y:S01]  /*23d0*/  IMAD.MOV.U32 R139, RZ, RZ, R231 ;  /* 0x000000ffff8b7224 */ /* 0x000fe200078e00e7 */
[----:B------:R-:W-:Y:S01]  /*23e0*/  UIADD3 UR4, UR10, 0x2, URZ ;  /* 0x000000020a047890 */ /* 0x000fe2000fffe03f */
[----:B------:R-:W-:Y:S01]  /*23f0*/  IMAD.MOV.U32 R140, RZ, RZ, R230 ;  /* 0x000000ffff8c7224 */ /* 0x000fe200078e00e6 */
[----:B------:R-:W-:Y:S01]  /*2400*/  UIADD3 UR6, UR11, 0x2, URZ ;  /* 0x000000020b067890 */ /* 0x000fe2000fffe03f */
[----:B------:R-:W-:Y:S01]  /*2410*/  IMAD.MOV.U32 R141, RZ, RZ, R229 ;  /* 0x000000ffff8d7224 */ /* 0x000fe200078e00e5 */
[----:B------:R-:W-:Y:S01]  /*2420*/  UMOV UR5, 0x80000020 ;  /* 0x8000002000057882 */ /* 0x000fe20000000000 */
[----:B------:R-:W-:Y:S01]  /*2430*/  IMAD.MOV.U32 R142, RZ, RZ, R228 ;  /* 0x000000ffff8e7224 */ /* 0x000fe200078e00e4 */
[----:B------:R-:W-:Y:S01]  /*2440*/  UMOV UR7, 0x80000020 ;  /* 0x8000002000077882 */ /* 0x000fe20000000000 */
[----:B------:R-:W-:-:S02]  /*2450*/  IMAD.MOV.U32 R143, RZ, RZ, R227 ;  /* 0x000000ffff8f7224 */ /* 0x000fc400078e00e3 */
[----:B------:R-:W-:Y:S02]  /*2460*/  IMAD.MOV.U32 R144, RZ, RZ, R226 ;  /* 0x000000ffff907224 */ /* 0x000fe400078e00e2 */
[----:B------:R-:W-:Y:S02]  /*2470*/  IMAD.MOV.U32 R145, RZ, RZ, R225 ;  /* 0x000000ffff917224 */ /* 0x000fe400078e00e1 */
[----:B------:R-:W-:Y:S02]  /*2480*/  IMAD.MOV.U32 R146, RZ, RZ, R224 ;  /* 0x000000ffff927224 */ /* 0x000fe400078e00e0 */
[----:B------:R-:W-:Y:S01]  /*2490*/  IMAD.MOV.U32 R148, RZ, RZ, R222 ;  /* 0x000000ffff947224 */ /* 0x000fe200078e00de */
[----:B------:R-:W-:Y:S01]  /*24a0*/  MOV R222, R19 ;  /* 0x0000001300de7202 */ /* 0x000fe20000000f00 */
        /* <DEDUP_REMOVED lines=19> */
[----:B------:R-:W-:-:S06]  /*25e0*/  IMAD.MOV.U32 R235, RZ, RZ, R3 ;  /* 0x000000ffffeb7224 */ /* 0x000fcc00078e0003 */
[----:B--2---:R-:W-:-:S06]  /*25f0*/  WARPGROUP.ARRIVE ;  /* 0x00000000000079c5 */ /* 0x004fcc0000000000 */
[----:B------:R-:W-:Y:S03]  /*2600*/  HGMMA.64x256x16.F32.BF16 R108, gdesc[UR4], R108, gsb0 ;  /* 0x03e00000046c79f0 */ /* 0x000fe6000800186c */
[----:B------:R-:W-:Y:S02]  /*2610*/  WARPGROUP.DEPBAR.LE gsb0, 0x0 ;  /* 0x00008000000079c5 */ /* 0x000fe40000010000 */
[----:B------:R-:W-:Y:S04]  /*2620*/  STL.64 [R1], R108 ;  /* 0x0000006c01007387 */ /* 0x000fe80000100a00 */
        /* <DEDUP_REMOVED lines=63> */
[----:B0-----:R1:W5:Y:S04]  /*2a20*/  LDL.LU R152, [R1+0x2b8] ;  /* 0x0002b80001987983 */ /* 0x0013680000300800 */
[----:B------:R-:W2:Y:S04]  /*2a30*/  LDL.LU.64 R150, [R1+0x2b0] ;  /* 0x0002b00001967983 */ /* 0x000ea80000300a00 */
        /* <DEDUP_REMOVED lines=20> */
[----:B------:R-:W2:Y:S01]  /*2b80*/  LDL.LU.64 R108, [R1+0x208] ;  /* 0x00020800016c7983 */ /* 0x000ea20000300a00 */
[----:B------:R-:W-:Y:S01]  /*2b90*/  UIADD3 UR4, UR10, 0x202, URZ ;  /* 0x000002020a047890 */ /* 0x000fe2000fffe03f */
[----:B------:R-:W-:Y:S01]  /*2ba0*/  UMOV UR5, 0x80000020 ;  /* 0x8000002000057882 */ /* 0x000fe20000000000 */
[----:B--2---:R-:W-:-:S07]  /*2bb0*/  WARPGROUP.ARRIVE ;  /* 0x00000000000079c5 */ /* 0x004fce0000000000 */
[----:B------:R-:W-:Y:S03]  /*2bc0*/  HGMMA.64x256x16.F32.BF16 R24, gdesc[UR4], R24, gsb0 ;  /* 0x03e00000041879f0 */ /* 0x000fe60008001818 */
[----:B------:R-:W-:Y:S02]  /*2bd0*/  WARPGROUP.DEPBAR.LE gsb0, 0x0 ;  /* 0x00008000000079c5 */ /* 0x000fe40000010000 */
[----:B-1----:R-:W-:Y:S05]  /*2be0*/  @!P1 BRA `(.L_x_22) ;  /* 0x0000002000949947 */ /* 0x002fea0003800000 */
[----:B------:R-:W-:Y:S02]  /*2bf0*/  UIADD3 UR4, UR39, 0x1, URZ ;  /* 0x0000000127047890 */ /* 0x000fe4000fffe03f */
[----:B------:R-:W-:Y:S02]  /*2c00*/  UMOV UR11, UR39 ;  /* 0x00000027000b7c82 */ /* 0x000fe40008000000 */
[----:B------:R-:W-:-:S04]  /*2c10*/  UISETP.NE.AND UP0, UPT, UR4, 0x7, UPT ;  /* 0x000000070400788c */ /* 0x000fc8000bf05270 */
[----:B------:R-:W-:Y:S02]  /*2c20*/  USEL UR5, URZ, 0x1, UP0 ;  /* 0x000000013f057887 */ /* 0x000fe40008000000 */
[----:B------:R-:W-:Y:S02]  /*2c30*/  USEL UR10, UR4, URZ, UP0 ;  /* 0x0000003f040a7287 */ /* 0x000fe40008000000 */
[----:B------:R-:W-:-:S06]  /*2c40*/  ULOP3.LUT UR5, UR38, UR5, URZ, 0x3c, !UPT ;  /* 0x0000000526057292 */ /* 0x000fcc000f8e3c3f */
[----:B------:R-:W-:-:S07]  /*2c50*/  IMAD.U32 R3, RZ, RZ, UR5 ;  /* 0x00000005ff037e24 */ /* 0x000fce000f8e00ff */
.L_x_29:
[----:B------:R-:W-:Y:S05]  /*2c60*/  @!P0 BRA `(.L_x_23) ;  /* 0x0000000000048947 */ /* 0x000fea0003800000 */
[----:B------:R-:W-:Y:S01]  /*2c70*/  BPT.TRAP 0x1 ;  /* 0x000000040000795c */ /* 0x000fe20000300000 */
.L_x_23:
[----:B------:R-:W0:Y:S01]  /*2c80*/  S2UR UR5, SR_CgaCtaId ;  /* 0x00000000000579c3 */ /* 0x000e220000008800 */
[----:B------:R-:W-:Y:S01]  /*2c90*/  UMOV UR4, 0x400 ;  /* 0x0000040000047882 */ /* 0x000fe20000000000 */
[----:B------:R-:W-:Y:S01]  /*2ca0*/  IMAD.U32 R5, RZ, RZ, UR10 ;  /* 0x0000000aff057e24 */ /* 0x000fe2000f8e00ff */
[----:B------:R-:W-:Y:S01]  /*2cb0*/  SHF.L.U32 R6, R3, 0x1f, RZ ;  /* 0x0000001f03067819 */ /* 0x000fe200000006ff */
[----:B0-----:R-:W-:-:S06]  /*2cc0*/  ULEA UR4, UR5, UR4, 0x18 ;  /* 0x0000000405047291 */ /* 0x001fcc000f8ec03f */
[----:B------:R-:W-:-:S04]  /*2cd0*/  IMAD.U32 R0, RZ, RZ, UR4 ;  /* 0x00000004ff007e24 */ /* 0x000fc8000f8e00ff */
[----:B------:R-:W-:-:S04]  /*2ce0*/  IMAD R5, R5, 0x8, R0 ;  /* 0x0000000805057824 */ /* 0x000fc800078e0200 */
[----:B------:R0:W1:Y:S01]  /*2cf0*/  SYNCS.PHASECHK.TRANS64.TRYWAIT P1, [R5+URZ], R6 ;  /* 0x00000006050075a7 */ /* 0x000062000802017f */
[----:B------:R-:W-:Y:S05]  /*2d00*/  @!P0 BRA `(.L_x_24) ;  /* 0x0000000000048947 */ /* 0x000fea0003800000 */
[----:B------:R-:W-:Y:S01]  /*2d10*/  BPT.TRAP 0x1 ;  /* 0x000000040000795c */ /* 0x000fe20000300000 */
.L_x_24:
[----:B-1----:R-:W-:Y:S05]  /*2d20*/  @P1 BRA `(.L_x_25) ;  /* 0x0000000000081947 */ /* 0x002fea0003800000 */
[----:B------:R-:W1:Y:S02]  /*2d30*/  SYNCS.PHASECHK.TRANS64.TRYWAIT P1, [R5+URZ], R6 ;  /* 0x00000006050075a7 */ /* 0x000e64000802017f */
[----:B-1----:R-:W-:Y:S05]  /*2d40*/  @!P1 BRA `(.L_x_26) ;  /* 0x0000014c00d89947 */ /* 0x002fea0003800000 */
.L_x_25:
        /* <DEDUP_REMOVED lines=64> */
[----:B--2---:R-:W2:Y:S04]  /*3150*/  LDL.LU.64 R24, [R1] ;  /* 0x0000000001187983 */ /* 0x004ea80000300a00 */
        /* <DEDUP_REMOVED lines=63> */
[----:B------:R-:W-:-:S02]  /*3550*/  ULEA UR12, UR10, UR8, 0xa ;  /* 0x000000080a0c7291 */ /* 0x000fc4000f8e503f */
[----:B------:R-:W-:Y:S01]  /*3560*/  ULEA UR13, UR10, UR9, 0xa ;  /* 0x000000090a0d7291 */ /* 0x000fe2000f8e503f */
[----:B------:R-:W-:Y:S01]  /*3570*/  UMOV UR5, 0x80000020 ;  /* 0x8000002000057882 */ /* 0x000fe20000000000 */
[----:B------:R-:W-:-:S03]  /*3580*/  UMOV UR7, 0x80000020 ;  /* 0x8000002000077882 */ /* 0x000fc60000000000 */
[----:B------:R-:W-:Y:S02]  /*3590*/  UMOV UR4, UR12 ;  /* 0x0000000c00047c82 */ /* 0x000fe40008000000 */
[----:B------:R-:W-:Y:S01]  /*35a0*/  UMOV UR6, UR13 ;  /* 0x0000000d00067c82 */ /* 0x000fe20008000000 */
[----:B--2---:R-:W-:-:S06]  /*35b0*/  WARPGROUP.ARRIVE ;  /* 0x00000000000079c5 */ /* 0x004fcc0000000000 */
[----:B------:R-:W-:Y:S03]  /*35c0*/  HGMMA.64x256x16.F32.BF16 R24, gdesc[UR4], R24, gsb0 ;  /* 0x03e00000041879f0 */ /* 0x000fe60008001818 */
[----:B------:R-:W-:Y:S02]  /*35d0*/  WARPGROUP.DEPBAR.LE gsb0, 0x0 ;  /* 0x00008000000079c5 */ /* 0x000fe40000010000 */
[----:B------:R-:W-:Y:S01]  /*35e0*/  STL.64 [R1], R24 ;  /* 0x0000001801007387 */ /* 0x000fe20000100a00 */
[----:B01----:R-:W-:Y:S01]  /*35f0*/  IMAD.MOV.U32 R6, RZ, RZ, R150 ;  /* 0x000000ffff067224 */ /* 0x003fe200078e0096 */
        /* <DEDUP_REMOVED lines=47> */
[----:B------:R0:W-:Y:S01]  /*38f0*/  STL.64 [R1+0x68], R50 ;  /* 0x0000683201007387 */ /* 0x0001e20000100a00 */
[----:B------:R-:W-:-:S02]  /*3900*/  IMAD.MOV.U32 R207, RZ, RZ, R123 ;  /* 0x000000ffffcf7224 */ /* 0x000fc400078e007b */
[----:B------:R-:W-:Y:S01]  /*3910*/  IMAD.MOV.U32 R204, RZ, RZ, R120 ;  /* 0x000000ffffcc7224 */ /* 0x000fe200078e0078 */
[----:B------:R-:W2:Y:S01]  /*3920*/  LDL.LU.64 R150, [R1+0x4b8] ;  /* 0x0004b80001967983 */ /* 0x000ea20000300a00 */
[----:B------:R-:W-:Y:S02]  /*3930*/  IMAD.MOV.U32 R205, RZ, RZ, R121 ;  /* 0x000000ffffcd7224 */ /* 0x000fe400078e0079 */
[----:B------:R-:W-:Y:S01]  /*3940*/  IMAD.MOV.U32 R202, RZ, RZ, R118 ;  /* 0x000000ffffca7224 */ /* 0x000fe200078e0076 */
[----:B------:R-:W2:Y:S01]  /*3950*/  LDL.LU.64 R148, [R1+0x4b0] ;  /* 0x0004b00001947983 */ /* 0x000ea20000300a00 */
[----:B------:R-:W-:Y:S02]  /*3960*/  IMAD.MOV.U32 R203, RZ, RZ, R119 ;  /* 0x000000ffffcb7224 */ /* 0x000fe400078e0077 */
[----:B------:R-:W-:Y:S01]  /*3970*/  IMAD.MOV.U32 R200, RZ, RZ, R116 ;  /* 0x000000ffffc87224 */ /* 0x000fe200078e0074 */
[----:B------:R-:W2:Y:S01]  /*3980*/  LDL.LU.64 R146, [R1+0x4a8] ;  /* 0x0004a80001927983 */ /* 0x000ea20000300a00 */
        /* <DEDUP_REMOVED lines=105> */
[----:B0-----:R-:W2:Y:S04]  /*4020*/  LDL.LU.64 R50, [R1+0x328] ;  /* 0x0003280001327983 */ /* 0x001ea80000300a00 */
        /* <DEDUP_REMOVED lines=14> */
[----:B------:R-:W-:-:S02]  /*4110*/  UMOV UR5, 0x80000020 ;  /* 0x8000002000057882 */ /* 0x000fc40000000000 */
[----:B-----5:R-:W-:Y:S01]  /*4120*/  STL [R1+0x2b8], R152 ;  /* 0x0002b89801007387 */ /* 0x020fe20000100800 */
[----:B--2---:R-:W-:-:S06]  /*4130*/  WARPGROUP.ARRIVE ;  /* 0x00000000000079c5 */ /* 0x004fcc0000000000 */
[----:B------:R-:W-:Y:S03]  /*4140*/  HGMMA.64x256x16.F32.BF16 R24, gdesc[UR4], R24, gsb0 ;  /* 0x03e00000041879f0 */ /* 0x000fe60008001818 */
        /* <DEDUP_REMOVED lines=57> */
[----:B------:R-:W-:-:S02]  /*44e0*/  IMAD.MOV.U32 R140, RZ, RZ, R231 ;  /* 0x000000ffff8c7224 */ /* 0x000fc400078e00e7 */
[----:B------:R-:W-:Y:S02]  /*44f0*/  IMAD.MOV.U32 R141, RZ, RZ, R230 ;  /* 0x000000ffff8d7224 */ /* 0x000fe400078e00e6 */
[----:B------:R-:W-:Y:S02]  /*4500*/  IMAD.MOV.U32 R142, RZ, RZ, R229 ;  /* 0x000000ffff8e7224 */ /* 0x000fe400078e00e5 */
[----:B------:R-:W-:Y:S02]  /*4510*/  IMAD.MOV.U32 R143, RZ, RZ, R228 ;  /* 0x000000ffff8f7224 */ /* 0x000fe400078e00e4 */
[----:B------:R-:W-:Y:S02]  /*4520*/  IMAD.MOV.U32 R144, RZ, RZ, R227 ;  /* 0x000000ffff907224 */ /* 0x000fe400078e00e3 */
[----:B------:R-:W-:Y:S02]  /*4530*/  IMAD.MOV.U32 R145, RZ, RZ, R226 ;  /* 0x000000ffff917224 */ /* 0x000fe400078e00e2 */
[----:B------:R-:W-:-:S02]  /*4540*/  IMAD.MOV.U32 R146, RZ, RZ, R225 ;  /* 0x000000ffff927224 */ /* 0x000fc400078e00e1 */
[----:B------:R-:W-:Y:S01]  /*4550*/  IMAD.MOV.U32 R147, RZ, RZ, R224 ;  /* 0x000000ffff937224 */ /* 0x000fe200078e00e0 */
[----:B------:R-:W-:Y:S01]  /*4560*/  MOV R224, R18 ;  /* 0x0000001200e07202 */ /* 0x000fe20000000f00 */
        /* <DEDUP_REMOVED lines=18> */
[----:B------:R-:W-:Y:S01]  /*4690*/  IMAD.MOV.U32 R235, RZ, RZ, R5 ;  /* 0x000000ffffeb7224 */ /* 0x000fe200078e0005 */
[----:B------:R-:W-:Y:S02]  /*46a0*/  UIADD3 UR4, UR12, 0x2, URZ ;  /* 0x000000020c047890 */ /* 0x000fe4000fffe03f */
[----:B------:R-:W-:Y:S01]  /*46b0*/  UIADD3 UR6, UR13, 0x2, URZ ;  /* 0x000000020d067890 */ /* 0x000fe2000fffe03f */
[----:B------:R-:W-:Y:S01]  /*46c0*/  UMOV UR5, 0x80000020 ;  /* 0x8000002000057882 */ /* 0x000fe20000000000 */
[----:B------:R-:W-:Y:S01]  /*46d0*/  UMOV UR7, 0x80000020 ;  /* 0x8000002000077882 */ /* 0x000fe20000000000 */
        /* <DEDUP_REMOVED lines=96> */
[----:B------:R-:W-:Y:S01]  /*4ce0*/  BPT.TRAP 0x1 ;  /* 0x000000040000795c */ /* 0x000fe20000300000 */
.L_x_27:
[----:B------:R-:W-:Y:S01]  /*4cf0*/  ISETP.NE.AND P1, PT, R17, RZ, PT ;  /* 0x000000ff1100720c */ /* 0x000fe20003f25270 */
[----:B------:R-:W-:Y:S01]  /*4d00*/  IMAD.U32 R5, RZ, RZ, UR11 ;  /* 0x0000000bff057e24 */ /* 0x000fe2000f8e00ff */
[----:B------:R-:W-:-:S11]  /*4d10*/  UISETP.GT.U32.AND UP0, UPT, UR40, 0x1, UPT ;  /* 0x000000012800788c */ /* 0x000fd6000bf04070 */
[----:B------:R-:W-:-:S04]  /*4d20*/  @P1 IMAD R5, R5, 0x8, R0 ;  /* 0x0000000805051824 */ /* 0x000fc800078e0200 */
[----:B------:R-:W-:-:S05]  /*4d30*/  @P1 VIADD R5, R5, 0x38 ;  /* 0x0000003805051836 */ /* 0x000fca0000000000 */
[----:B-----5:R-:W-:-:S04]  /*4d40*/  @P1 PRMT R5, R152, 0x654, R5 ;  /* 0x0000065498051816 */ /* 0x020fc80000000005 */
[----:B------:R0:W-:Y:S01]  /*4d50*/  @P1 SYNCS.ARRIVE.TRANS64.RED.A1T0 RZ, [R5+URZ], RZ ;  /* 0x000000ff05ff19a7 */ /* 0x0001e2000810043f */
[----:B------:R-:W-:-:S13]  /*4d60*/  PLOP3.LUT P1, PT, PT, PT, UP0, 0x80, 0x0 ;  /* 0x000000000000781c */ /* 0x000fda0003f2f008 */
[----:B0-----:R-:W-:Y:S05]  /*4d70*/  @P1 BRA `(.L_x_28) ;  /* 0x0000000000041947 */ /* 0x001fea0003800000 */
[----:B------:R-:W-:Y:S01]  /*4d80*/  BPT.TRAP 0x1 ;  /* 0x000000040000795c */ /* 0x000fe20000300000 */
.L_x_28:
[----:B------:R-:W-:Y:S01]  /*4d90*/  UIADD3 UR10, UR10, 0x1, URZ ;  /* 0x000000010a0a7890 */ /* 0x000fe2000fffe03f */
[C---:B------:R-:W-:Y:S01]  /*4da0*/  ISETP.GT.AND P1, PT, R4.reuse, 0x1, PT ;  /* 0x000000010400780c */ /* 0x040fe20003f24270 */
[----:B------:R-:W-:Y:S01]  /*4db0*/  UIADD3 UR11, UR11, 0x1, URZ ;  /* 0x000000010b0b7890 */ /* 0x000fe2000fffe03f */
[----:B------:R-:W-:Y:S01]  /*4dc0*/  VIADD R4, R4, 0xffffffff ;  /* 0xffffffff04047836 */ /* 0x000fe20000000000 */
[----:B------:R-:W-:Y:S02]  /*4dd0*/  UISETP.NE.AND UP0, UPT, UR10, 0x7, UPT ;  /* 0x000000070a00788c */ /* 0x000fe4000bf05270 */
[----:B------:R-:W-:Y:S02]  /*4de0*/  UISETP.NE.AND UP1, UPT, UR11, 0x7, UPT ;  /* 0x000000070b00788c */ /* 0x000fe4000bf25270 */
[----:B------:R-:W-:Y:S02]  /*4df0*/  USEL UR4, URZ, 0x1, UP0 ;  /* 0x000000013f047887 */ /* 0x000fe40008000000 */
[----:B------:R-:W-:-:S02]  /*4e00*/  USEL UR10, UR10, URZ, UP0 ;  /* 0x0000003f0a0a7287 */ /* 0x000fc40008000000 */
[----:B------:R-:W-:Y:S02]  /*4e10*/  USEL UR11, UR11, URZ, UP1 ;  /* 0x0000003f0b0b7287 */ /* 0x000fe40008800000 */
[----:B------:R-:W-:Y:S01]  /*4e20*/  LOP3.LUT R3, R3, UR4, RZ, 0x3c, !PT ;  /* 0x0000000403037c12 */ /* 0x000fe2000f8e3cff */
[----:B------:R-:W-:Y:S09]  /*4e30*/  @P1 BRA `(.L_x_29) ;  /* 0xffffffdc00881947 */ /* 0x000ff2000383ffff */
.L_x_22:
[----:B------:R-:W0:Y:S02]  /*4e40*/  LDC R3, c[0x0][0x28c] ;  /* 0x0000a300ff037b82 */ /* 0x000e240000000800 */
[----:B0-----:R-:W-:-:S13]  /*4e50*/  ISETP.GE.AND P1, PT, R3, 0x1, PT ;  /* 0x000000010300780c */ /* 0x001fda0003f26270 */
[----:B------:R-:W-:Y:S05]  /*4e60*/  @!P1 BRA `(.L_x_30) ;  /* 0x00000000005c9947 */ /* 0x000fea0003800000 */
[----:B------:R-:W-:Y:S05]  /*4e70*/  @!P0 BRA `(.L_x_31) ;  /* 0x0000000000048947 */ /* 0x000fea0003800000 */
[----:B------:R-:W-:Y:S01]  /*4e80*/  BPT.TRAP 0x1 ;  /* 0x000000040000795c */ /* 0x000fe20000300000 */
.L_x_31:
[----:B------:R-:W-:Y:S01]  /*4e90*/  ISETP.NE.AND P0, PT, R17, RZ, PT ;  /* 0x000000ff1100720c */ /* 0x000fe20003f05270 */
[----:B------:R-:W-:-:S12]  /*4ea0*/  BSSY B0, `(.L_x_32) ;  /* 0x000000f000007945 */ /* 0x000fd80003800000 */
[----:B------:R-:W-:Y:S05]  /*4eb0*/  @!P0 BRA `(.L_x_33) ;  /* 0x0000000000348947 */ /* 0x000fea0003800000 */
[----:B------:R-:W-:-:S04]  /*4ec0*/  UISETP.LT.AND UP0, UPT, UR44, 0x1, UPT ;  /* 0x000000012c00788c */ /* 0x000fc8000bf01270 */
[----:B------:R-:W-:-:S04]  /*4ed0*/  USEL UR6, UR44, 0x1, UP0 ;  /* 0x000000012c067887 */ /* 0x000fc80008000000 */
[----:B------:R-:W-:-:S04]  /*4ee0*/  UIADD3 UR6, UR39, UR44, -UR6 ;  /* 0x0000002c27067290 */ /* 0x000fc8000fffe806 */
[----:B------:R-:W-:-:S04]  /*4ef0*/  UIMAD.WIDE.U32 UR4, UR6, 0x24924925, URZ ;  /* 0x24924925060478a5 */ /* 0x000fc8000f8e003f */
[----:B------:R-:W-:-:S04]  /*4f00*/  UIADD3 UR4, UR6, -UR5, URZ ;  /* 0x8000000506047290 */ /* 0x000fc8000fffe03f */
[----:B------:R-:W-:-:S04]  /*4f10*/  ULEA.HI UR4, UR4, UR5, URZ, 0x1f ;  /* 0x0000000504047291 */ /* 0x000fc8000f8ff83f */
[----:B------:R-:W-:-:S04]  /*4f20*/  USHF.R.U32.HI UR4, URZ, 0x2, UR4 ;  /* 0x000000023f047899 */ /* 0x000fc80008011604 */
[----:B------:R-:W-:-:S06]  /*4f30*/  UIMAD UR4, UR4, -0x7, UR6 ;  /* 0xfffffff9040478a4 */ /* 0x000fcc000f8e0206 */
[----:B------:R-:W-:-:S04]  /*4f40*/  IMAD.U32 R3, RZ, RZ, UR4 ;  /* 0x00000004ff037e24 */ /* 0x000fc8000f8e00ff */
[----:B------:R-:W-:-:S04]  /*4f50*/  IMAD R0, R3, 0x8, R0 ;  /* 0x0000000803007824 */ /* 0x000fc800078e0200 */
[----:B------:R-:W-:-:S05]  /*4f60*/  VIADD R0, R0, 0x38 ;  /* 0x0000003800007836 */ /* 0x000fca0000000000 */
[----:B-----5:R-:W-:-:S04]  /*4f70*/  PRMT R0, R152, 0x654, R0 ;  /* 0x0000065498007816 */ /* 0x020fc80000000000 */
[----:B------:R0:W-:Y:S03]  /*4f80*/  SYNCS.ARRIVE.TRANS64.RED.A1T0 RZ, [R0+URZ], RZ ;  /* 0x000000ff00ff79a7 */ /* 0x0001e6000810043f */
.L_x_33:
[----:B------:R-:W-:Y:S05]  /*4f90*/  BSYNC B0 ;  /* 0x0000000000007941 */ /* 0x000fea0003800000 */
.L_x_32:
[----:B------:R-:W-:-:S06]  /*4fa0*/  UISETP.GT.U32.AND UP0, UPT, UR40, 0x1, UPT ;  /* 0x000000012800788c */ /* 0x000fcc000bf04070 */
[----:B------:R-:W-:-:S13]  /*4fb0*/  PLOP3.LUT P0, PT, PT, PT, UP0, 0x80, 0x0 ;  /* 0x000000000000781c */ /* 0x000fda0003f0f008 */
[----:B------:R-:W-:Y:S05]  /*4fc0*/  @P0 BRA `(.L_x_30) ;  /* 0x0000000000040947 */ /* 0x000fea0003800000 */
[----:B------:R-:W-:Y:S01]  /*4fd0*/  BPT.TRAP 0x1 ;  /* 0x000000040000795c */ /* 0x000fe20000300000 */
.L_x_30:
[----:B------:R-:W1:Y:S01]  /*4fe0*/  S2R R8, SR_TID.X ;  /* 0x0000000000087919 */ /* 0x000e620000002100 */
[----:B------:R-:W-:Y:S01]  /*4ff0*/  IMAD.MOV.U32 R19, RZ, RZ, 0x6540 ;  /* 0x00006540ff137424 */ /* 0x000fe200078e00ff */
[----:B------:R-:W-:Y:S02]  /*5000*/  UIMAD.WIDE UR6, UR41, 0x100, URZ ;  /* 0x00000100290678a5 */ /* 0x000fe4000f8e023f */
[----:B------:R-:W-:Y:S01]  /*5010*/  USHF.R.S32.HI UR10, URZ, 0x1f, UR43 ;  /* 0x0000001f3f0a7899 */ /* 0x000fe2000801142b */
[----:B------:R-:W-:Y:S01]  /*5020*/  ULDC.64 UR8, c[0x0][0x5d0] ;  /* 0x0001740000087ab9 */ /* 0x000fe20000000a00 */
[----:B------:R-:W-:Y:S02]  /*5030*/  USHF.L.U32 UR41, UR41, 0x8, URZ ;  /* 0x0000000829297899 */ /* 0x000fe4000800063f */
[----:B------:R-:W-:Y:S02]  /*5040*/  UIMAD UR4, UR10, UR8, URZ ;  /* 0x000000080a0472a4 */ /* 0x000fe4000f8e023f */
[----:B------:R-:W-:-:S02]  /*5050*/  UIADD3 UR39, UR44, UR39, URZ ;  /* 0x000000272c277290 */ /* 0x000fc4000fffe03f */
[----:B------:R-:W-:Y:S02]  /*5060*/  UIMAD UR4, UR43, UR9, UR4 ;  /* 0x000000092b0472a4 */ /* 0x000fe4000f8e0204 */
[----:B------:R-:W-:Y:S01]  /*5070*/  UISETP.GT.U32.AND UP0, UPT, UR39, 0x6, UPT ;  /* 0x000000062700788c */ /* 0x000fe2000bf04070 */
[----:B------:R-:W-:Y:S01]  /*5080*/  ULDC UR9, c[0x0][0x284] ;  /* 0x0000a10000097ab9 */ /* 0x000fe20000000800 */
[----:B------:R-:W-:Y:S01]  /*5090*/  UISETP.GE.U32.AND UP1, UPT, UR44, 0x7, UPT ;  /* 0x000000072c00788c */ /* 0x000fe2000bf26070 */
[----:B------:R-:W-:Y:S01]  /*50a0*/  IMAD.U32 R153, RZ, RZ, UR9 ;  /* 0x00000009ff997e24 */ /* 0x000fe2000f8e00ff */
[----:B------:R-:W-:Y:S01]  /*50b0*/  UISETP.LT.U32.AND UP0, UPT, UR44, 0x7, UP0 ;  /* 0x000000072c00788c */ /* 0x000fe20008701070 */
[--C-:B-1----:R-:W-:Y:S02]  /*50c0*/  SHF.R.U32.HI R4, RZ, 0x7, R8.reuse ;  /* 0x00000007ff047819 */ /* 0x102fe40000011608 */
[----:B------:R-:W-:Y:S02]  /*50d0*/  SHF.R.U32.HI R5, RZ, 0x2, R8 ;  /* 0x00000002ff057819 */ /* 0x000fe40000011608 */
[----:B------:R-:W-:-:S02]  /*50e0*/  LOP3.LUT R4, R4, 0x1, RZ, 0xc0, !PT ;  /* 0x0000000104047812 */ /* 0x000fc400078ec0ff */
[C---:B------:R-:W-:Y:S02]  /*50f0*/  SHF.L.U32 R18, R8.reuse, 0x1, RZ ;  /* 0x0000000108127819 */ /* 0x040fe400000006ff */
[----:B------:R-:W-:Y:S01]  /*5100*/  LOP3.LUT R6, R8, 0x60, RZ, 0xc0, !PT ;  /* 0x0000006008067812 */ /* 0x000fe200078ec0ff */
[----:B------:R-:W-:Y:S01]  /*5110*/  IMAD.SHL.U32 R3, R4, 0x40, RZ ;  /* 0x0000004004037824 */ /* 0x000fe200078e00ff */
[----:B------:R-:W-:Y:S02]  /*5120*/  LOP3.LUT R5, R5, 0x7, RZ, 0xc0, !PT ;  /* 0x0000000705057812 */ /* 0x000fe400078ec0ff */
[----:B------:R-:W-:Y:S02]  /*5130*/  LOP3.LUT R18, R18, 0x6, RZ, 0xc0, !PT ;  /* 0x0000000612127812 */ /* 0x000fe400078ec0ff */
[----:B------:R-:W-:Y:S02]  /*5140*/  SHF.R.U32.HI R6, RZ, 0x1, R6 ;  /* 0x00000001ff067819 */ /* 0x000fe40000011606 */
[----:B------:R-:W-:-:S02]  /*5150*/  LOP3.LUT R3, R3, 0x40, R5, 0xe2, !PT ;  /* 0x0000004003037812 */ /* 0x000fc400078ee205 */
[----:B------:R-:W-:Y:S01]  /*5160*/  PRMT R18, R18, R19, UR42 ;  /* 0x0000002a12127e16 */ /* 0x000fe20008000013 */
[----:B------:R-:W-:Y:S01]  /*5170*/  USHF.L.U32 UR42, UR42, 0x8, URZ ;  /* 0x000000082a2a7899 */ /* 0x000fe2000800063f */
[----:B0-----:R-:W-:Y:S01]  /*5180*/  IADD3 R0, RZ, -R6, -R5 ;  /* 0x80000006ff007210 */ /* 0x001fe20007ffe805 */
[----:B------:R-:W-:Y:S01]  /*5190*/  IMAD.MOV.U32 R5, RZ, RZ, -0x2 ;  /* 0xfffffffeff057424 */ /* 0x000fe200078e00ff */
[----:B------:R-:W-:Y:S01]  /*51a0*/  LOP3.LUT R3, R3, UR6, R6, 0xfe, !PT ;  /* 0x0000000603037c12 */ /* 0x000fe2000f8efe06 */
[----:B------:R-:W-:Y:S01]  /*51b0*/  IMAD.U32 R6, RZ, RZ, UR8 ;  /* 0x00000008ff067e24 */ /* 0x000fe2000f8e00ff */
[----:B------:R-:W-:Y:S01]  /*51c0*/  SHF.R.S32.HI R19, RZ, 0x1f, R18 ;  /* 0x0000001fff137819 */ /* 0x000fe20000011412 */
[----:B------:R-:W-:Y:S01]  /*51d0*/  ULDC UR8, c[0x0][0x288] ;  /* 0x0000a20000087ab9 */ /* 0x000fe20000000800 */
[----:B------:R-:W-:Y:S01]  /*51e0*/  IMAD R0, R4, -0x40, R0 ;  /* 0xffffffc004007824 */ /* 0x000fe200078e0200 */
[----:B------:R-:W-:Y:S01]  /*51f0*/  UISETP.GE.AND UP2, UPT, UR42, UR8, UPT ;  /* 0x000000082a00728c */ /* 0x000fe2000bf46270 */
[----:B------:R-:W-:-:S03]  /*5200*/  IMAD.WIDE.U32 R6, R6, UR43, R18 ;  /* 0x0000002b06067c25 */ /* 0x000fc6000f8e0012 */
[----:B------:R-:W-:Y:S02]  /*5210*/  UISETP.GE.OR UP2, UPT, UR41, UR9, UP2 ;  /* 0x000000092900728c */ /* 0x000fe40009746670 */
[----:B------:R-:W-:Y:S01]  /*5220*/  IADD3 R153, R153, -UR41, R0 ;  /* 0x8000002999997c10 */ /* 0x000fe2000fffe000 */
[----:B------:R-:W-:Y:S01]  /*5230*/  VIADD R7, R7, UR4 ;  /* 0x0000000407077c36 */ /* 0x000fe20008000000 */
[----:B------:R-:W-:Y:S01]  /*5240*/  UIMAD.WIDE.U32 UR4, UR39, 0x24924925, URZ ;  /* 0x24924925270478a5 */ /* 0x000fe2000f8e003f */
[----:B------:R-:W-:Y:S01]  /*5250*/  LOP3.LUT R0, R8, 0x3, RZ, 0xc0, !PT ;  /* 0x0000000308007812 */ /* 0x000fe200078ec0ff */
[----:B------:R-:W-:Y:S01]  /*5260*/  UMOV UR41, 0xffffffff ;  /* 0xffffffff00297882 */ /* 0x000fe20000000000 */
[----:B------:R-:W-:Y:S01]  /*5270*/  PLOP3.LUT P0, PT, PT, PT, UP2, 0x80, 0x0 ;  /* 0x000000000000781c */ /* 0x000fe20003f0f028 */
[----:B------:R-:W-:Y:S02]  /*5280*/  UIADD3 UR4, UR39, -UR5, URZ ;  /* 0x8000000527047290 */ /* 0x000fe4000fffe03f */
[----:B------:R-:W-:Y:S01]  /*5290*/  IMAD R0, R0, R5, UR8 ;  /* 0x0000000800007e24 */ /* 0x000fe2000f8e0205 */
[----:B------:R-:W-:-:S02]  /*52a0*/  USEL UR8, URZ, 0x1, !UP0 ;  /* 0x000000013f087887 */ /* 0x000fc4000c000000 */
[----:B------:R-:W-:Y:S01]  /*52b0*/  ULEA.HI UR4, UR4, UR5, URZ, 0x1f ;  /* 0x0000000504047291 */ /* 0x000fe2000f8ff83f */
[----:B------:R-:W-:Y:S01]  /*52c0*/  VIADD R0, R0, -UR42 ;  /* 0x8000002a00007c36 */ /* 0x000fe20008000000 */
[----:B------:R-:W-:Y:S02]  /*52d0*/  ULOP3.LUT UR38, UR38, UR8, URZ, 0x3c, !UPT ;  /* 0x0000000826267292 */ /* 0x000fe4000f8e3c3f */
[----:B------:R-:W-:-:S04]  /*52e0*/  USHF.R.U32.HI UR4, URZ, 0x2, UR4 ;  /* 0x000000023f047899 */ /* 0x000fc80008011604 */
[----:B------:R-:W-:Y:S02]  /*52f0*/  @UP1 ULOP3.LUT UR38, UR38, 0x1, UR4, 0x78, !UPT ;  /* 0x0000000126261892 */ /* 0x000fe4000f8e7804 */
[----:B------:R-:W-:Y:S01]  /*5300*/  UIMAD UR39, UR4, -0x7, UR39 ;  /* 0xfffffff9042778a4 */ /* 0x000fe2000f8e0227 */
[----:B------:R-:W-:Y:S11]  /*5310*/  @P0 BRA `(.L_x_34) ;  /* 0x0000010400d80947 */ /* 0x000ff60003800000 */
[----:B-----5:R-:W-:Y:S01]  /*5320*/  FSETP.NEU.AND P0, PT, R16, RZ, PT ;  /* 0x000000ff1000720b */ /* 0x020fe20003f0d000 */
[----:B------:R-:W-:Y:S01]  /*5330*/  ULDC.64 UR8, c[0x0][0x5c8] ;  /* 0x0001720000087ab9 */ /* 0x000fe20000000a00 */
[----:B------:R-:W-:Y:S01]  /*5340*/  ISETP.GT.AND P3, PT, R153, RZ, PT ;  /* 0x000000ff9900720c */ /* 0x000fe20003f64270 */
[----:B------:R-:W-:Y:S01]  /*5350*/  UIMAD UR4, UR7, UR8, URZ ;  /* 0x00000008070472a4 */ /* 0x000fe2000f8e023f */
[----:B------:R-:W-:Y:S01]  /*5360*/  IMAD.U32 R10, RZ, RZ, UR9 ;  /* 0x00000009ff0a7e24 */ /* 0x000fe2000f8e00ff */
[----:B------:R-:W-:Y:S01]  /*5370*/  BSSY B0, `(.L_x_34) ;  /* 0x0001070000007945 */ /* 0x000fe20003800000 */
[----:B------:R-:W-:Y:S01]  /*5380*/  IMAD.WIDE.U32 R6, R3, UR8, R6 ;  /* 0x0000000803067c25 */ /* 0x000fe2000f8e0006 */
[----:B------:R-:W-:-:S03]  /*5390*/  ISETP.GT.AND P1, PT, R0, RZ, P3 ;  /* 0x000000ff0000720c */ /* 0x000fc60001f24270 */
[----:B------:R-:W-:-:S04]  /*53a0*/  IMAD R10, R3, R10, UR4 ;  /* 0x00000004030a7e24 */ /* 0x000fc8000f8e020a */
[----:B------:R-:W-:Y:S01]  /*53b0*/  IMAD.IADD R10, R7, 0x1, R10 ;  /* 0x00000001070a7824 */ /* 0x000fe200078e020a */
[----:B------:R-:W-:Y:S06]  /*53c0*/  @!P0 BRA `(.L_x_35) ;  /* 0x000000b800108947 */ /* 0x000fec0003800000 */
[----:B------:R-:W0:Y:S01]  /*53d0*/  LDC.64 R22, c[0x0][0x5b8] ;  /* 0x00016e00ff167b82 */ /* 0x000e220000000a00 */
[----:B------:R-:W2:Y:S01]  /*53e0*/  LDL.LU R11, [R1] ;  /* 0x00000000010b7983 */ /* 0x000ea20000300800 */
[----:B------:R-:W-:-:S06]  /*53f0*/  ULDC.64 UR4, c[0x0][0x5c0] ;  /* 0x0001700000047ab9 */ /* 0x000fcc0000000a00 */
[----:B------:R-:W1:Y:S08]  /*5400*/  LDC.64 R14, c[0x0][0x5b0] ;  /* 0x00016c00ff0e7b82 */ /* 0x000e700000000a00 */
[----:B------:R-:W3:Y:S01]  /*5410*/  LDC.64 R12, c[0x0][0x5a8] ;  /* 0x00016a00ff0c7b82 */ /* 0x000ee20000000a00 */
[C---:B0-----:R-:W-:Y:S02]  /*5420*/  IMAD R159, R22.reuse, UR10, RZ ;  /* 0x0000000a169f7c24 */ /* 0x041fe4000f8e02ff */
[----:B------:R-:W-:-:S04]  /*5430*/  IMAD.WIDE.U32 R154, R22, UR43, R18 ;  /* 0x0000002b169a7c25 */ /* 0x000fc8000f8e0012 */
[----:B------:R-:W-:Y:S01]  /*5440*/  IMAD R159, R23, UR43, R159 ;  /* 0x0000002b179f7c24 */ /* 0x000fe2000f8e029f */
[----:B------:R-:W-:Y:S01]  /*5450*/  MOV R20, R154 ;  /* 0x0000009a00147202 */ /* 0x000fe20000000f00 */
[----:B-1----:R-:W-:Y:S02]  /*5460*/  IMAD R158, R14, UR7, RZ ;  /* 0x000000070e9e7c24 */ /* 0x002fe4000f8e02ff */
[----:B------:R-:W-:Y:S02]  /*5470*/  IMAD.IADD R21, R155, 0x1, R159 ;  /* 0x000000019b157824 */ /* 0x000fe400078e029f */
[C---:B------:R-:W-:Y:S02]  /*5480*/  IMAD R158, R3.reuse, R15, R158 ;  /* 0x0000000f039e7224 */ /* 0x040fe400078e029e */
[----:B------:R-:W-:-:S04]  /*5490*/  IMAD.WIDE.U32 R4, R3, R14, R20 ;  /* 0x0000000e03047225 */ /* 0x000fc800078e0014 */
[----:B------:R-:W-:Y:S01]  /*54a0*/  IMAD.IADD R5, R5, 0x1, R158 ;  /* 0x0000000105057824 */ /* 0x000fe200078e029e */
[----:B---3--:R-:W-:-:S04]  /*54b0*/  LEA R8, P0, R4, R12, 0x1 ;  /* 0x0000000c04087211 */ /* 0x008fc800078008ff */
[----:B------:R-:W-:-:S05]  /*54c0*/  LEA.HI.X R9, R4, R13, R5, 0x1, P0 ;  /* 0x0000000d04097211 */ /* 0x000fca00000f0c05 */
[----:B------:R-:W3:Y:S01]  /*54d0*/  @P1 LDG.E.LTC128B.U16 R23, desc[UR36][R8.64] ;  /* 0x0000002408171981 */ /* 0x000ee2000c1e1520 */
[----:B------:R-:W-:Y:S01]  /*54e0*/  BSSY B1, `(.L_x_36) ;  /* 0x0000011000017945 */ /* 0x000fe20003800000 */
[----:B---3--:R-:W-:-:S04]  /*54f0*/  IMAD.U32 R4, R23, 0x10000, RZ ;  /* 0x0001000017047824 */ /* 0x008fc800078e00ff */
[----:B------:R-:W-:-:S04]  /*5500*/  FMUL R4, R4, R16 ;  /* 0x0000001004047220 */ /* 0x000fc80000400000 */
[----:B--2---:R-:W-:Y:S01]  /*5510*/  FFMA R7, R11, R2, R4 ;  /* 0x000000020b077223 */ /* 0x004fe20000000004 */
[----:B------:R-:W-:-:S04]  /*5520*/  LEA R4, P0, R6, UR4, 0x1 ;  /* 0x0000000406047c11 */ /* 0x000fc8000f8008ff */
[----:B------:R-:W-:Y:S02]  /*5530*/  LEA.HI.X R5, R6, UR5, R10, 0x1, P0 ;  /* 0x0000000506057c11 */ /* 0x000fe400080f0c0a */
[----:B------:R-:W-:-:S05]  /*5540*/  F2FP.BF16.F32.PACK_AB R6, RZ, R7 ;  /* 0x00000007ff06723e */ /* 0x000fca00000010ff */
[----:B------:R0:W-:Y:S02]  /*5550*/  @P1 STG.E.U16 desc[UR36][R4.64], R6 ;  /* 0x0000000604001986 */ /* 0x0001e4000c101524 */
[----:B0-----:R-:W-:-:S04]  /*5560*/  IMAD.WIDE.U32 R6, R3, R14, R18 ;  /* 0x0000000e03067225 */ /* 0x001fc800078e0012 */
[----:B------:R-:W-:Y:S02]  /*5570*/  IMAD.IADD R7, R158, 0x1, R7 ;  /* 0x000000019e077824 */ /* 0x000fe400078e0207 */
[----:B------:R-:W-:-:S04]  /*5580*/  IMAD.WIDE.U32 R6, R22, UR43, R6 ;  /* 0x0000002b16067c25 */ /* 0x000fc8000f8e0006 */
[----:B------:R-:W-:Y:S01]  /*5590*/  IMAD.IADD R7, R159, 0x1, R7 ;  /* 0x000000019f077824 */ /* 0x000fe200078e0207 */
[----:B------:R-:W-:-:S04]  /*55a0*/  LEA R10, P0, R6, R12, 0x1 ;  /* 0x0000000c060a7211 */ /* 0x000fc800078008ff */
[----:B------:R-:W-:Y:S02]  /*55b0*/  LEA.HI.X R11, R6, R13, R7, 0x1, P0 ;  /* 0x0000000d060b7211 */ /* 0x000fe400000f0c07 */
[----:B------:R-:W-:-:S13]  /*55c0*/  ISETP.GT.AND P0, PT, R0, 0x1, P3 ;  /* 0x000000010000780c */ /* 0x000fda0001f04270 */
[----:B------:R-:W-:Y:S05]  /*55d0*/  @!P0 BRA `(.L_x_37) ;  /* 0x0000000000048947 */ /* 0x000fea0003800000 */
[----:B------:R0:W5:Y:S02]  /*55e0*/  LDG.E.LTC128B.U16 R23, desc[UR36][R10.64+0x2] ;  /* 0x000002240a177981 */ /* 0x000164000c1e1520 */
.L_x_37:
[----:B------:R-:W-:Y:S05]  /*55f0*/  BSYNC B1 ;  /* 0x0000000000017941 */ /* 0x000fea0003800000 */
.L_x_36:
[----:B------:R-:W2:Y:S01]  /*5600*/  LDL.LU R7, [R1+0x4] ;  /* 0x0000040001077983 */ /* 0x000ea20000300800 */
[----:B-----5:R-:W-:Y:S01]  /*5610*/  IMAD.U32 R6, R23, 0x10000, RZ ;  /* 0x0001000017067824 */ /* 0x020fe200078e00ff */
[C---:B------:R-:W-:Y:S01]  /*5620*/  SHF.L.U64.HI R157, R14.reuse, 0x3, R15 ;  /* 0x000000030e9d7819 */ /* 0x040fe2000001020f */
[----:B------:R-:W-:Y:S01]  /*5630*/  IMAD.SHL.U32 R156, R14, 0x8, RZ ;  /* 0x000000080e9c7824 */ /* 0x000fe200078e00ff */
[----:B------:R-:W3:Y:S01]  /*5640*/  LDL.LU R160, [R1+0x8] ;  /* 0x0000080001a07983 */ /* 0x000ee20000300800 */
[----:B------:R-:W-:-:S04]  /*5650*/  FMUL R6, R6, R16 ;  /* 0x0000001006067220 */ /* 0x000fc80000400000 */
[----:B--2---:R-:W-:-:S05]  /*5660*/  FFMA R6, R7, R2, R6 ;  /* 0x0000000207067223 */ /* 0x004fca0000000006 */
[----:B------:R-:W-:-:S05]  /*5670*/  F2FP.BF16.F32.PACK_AB R6, RZ, R6 ;  /* 0x00000006ff06723e */ /* 0x000fca00000010ff */
[----:B------:R1:W-:Y:S01]  /*5680*/  @P0 STG.E.U16 desc[UR36][R4.64+0x2], R6 ;  /* 0x0000020604000986 */ /* 0x0003e2000c101524 */
[----:B------:R-:W-:-:S04]  /*5690*/  ISETP.GT.AND P0, PT, R153, 0x8, PT ;  /* 0x000000089900780c */ /* 0x000fc80003f04270 */
[----:B------:R-:W-:Y:S01]  /*56a0*/  ISETP.GT.AND P1, PT, R0, RZ, P0 ;  /* 0x000000ff0000720c */ /* 0x000fe20000724270 */
[----:B-1----:R-:W-:-:S04]  /*56b0*/  IMAD.WIDE.U32 R6, R3, R14, R156 ;  /* 0x0000000e03067225 */ /* 0x002fc800078e009c */
[----:B------:R-:W-:Y:S01]  /*56c0*/  IMAD.IADD R158, R158, 0x1, R7 ;  /* 0x000000019e9e7824 */ /* 0x000fe200078e0207 */
[----:B------:R-:W-:-:S05]  /*56d0*/  IADD3 R7, P2, R154, R6, RZ ;  /* 0x000000069a077210 */ /* 0x000fca0007f5e0ff */
[----:B------:R-:W-:Y:S01]  /*56e0*/  IMAD.X R9, R158, 0x1, R21, P2 ;  /* 0x000000019e097824 */ /* 0x000fe200010e0615 */
[----:B------:R-:W-:-:S04]  /*56f0*/  LEA R8, P2, R7, R12, 0x1 ;  /* 0x0000000c07087211 */ /* 0x000fc800078408ff */
[----:B------:R-:W-:-:S05]  /*5700*/  LEA.HI.X R9, R7, R13, R9, 0x1, P2 ;  /* 0x0000000d07097211 */ /* 0x000fca00010f0c09 */
[----:B------:R1:W2:Y:S01]  /*5710*/  @P1 LDG.E.LTC128B.U16 R23, desc[UR36][R8.64] ;  /* 0x0000002408171981 */ /* 0x0002a2000c1e1520 */
[----:B------:R-:W-:Y:S01]  /*5720*/  IADD3 R6, P2, R18, R6, RZ ;  /* 0x0000000612067210 */ /* 0x000fe20007f5e0ff */
[----:B------:R-:W-:Y:S01]  /*5730*/  BSSY B1, `(.L_x_38) ;  /* 0x0000016000017945 */ /* 0x000fe20003800000 */
[----:B------:R-:W-:-:S03]  /*5740*/  ISETP.GT.AND P4, PT, R0, 0x1, P0 ;  /* 0x000000010000780c */ /* 0x000fc60000784270 */
[----:B------:R-:W-:Y:S02]  /*5750*/  IMAD.X R7, R19, 0x1, R158, P2 ;  /* 0x0000000113077824 */ /* 0x000fe400010e069e */
[----:B------:R-:W-:Y:S02]  /*5760*/  IMAD.U32 R158, RZ, RZ, UR9 ;  /* 0x00000009ff9e7e24 */ /* 0x000fe4000f8e00ff */
[----:B------:R-:W-:-:S05]  /*5770*/  IMAD.WIDE.U32 R6, R22, UR43, R6 ;  /* 0x0000002b16067c25 */ /* 0x000fca000f8e0006 */
[----:B------:R-:W-:Y:S02]  /*5780*/  IADD3 R7, R159, R7, RZ ;  /* 0x000000079f077210 */ /* 0x000fe40007ffe0ff */
[----:B-1----:R-:W-:-:S04]  /*5790*/  LEA R8, P2, R6, R12, 0x1 ;  /* 0x0000000c06087211 */ /* 0x002fc800078408ff */
[----:B------:R-:W-:Y:S01]  /*57a0*/  LEA.HI.X R9, R6, R13, R7, 0x1, P2 ;  /* 0x0000000d06097211 */ /* 0x000fe200010f0c07 */
[----:B--2---:R-:W-:-:S04]  /*57b0*/  IMAD.U32 R6, R23, 0x10000, RZ ;  /* 0x0001000017067824 */ /* 0x004fc800078e00ff */
[----:B------:R-:W-:-:S04]  /*57c0*/  FMUL R6, R6, R16 ;  /* 0x0000001006067220 */ /* 0x000fc80000400000 */
[----:B---3--:R-:W-:Y:S01]  /*57d0*/  FFMA R7, R160, R2, R6 ;  /* 0x00000002a0077223 */ /* 0x008fe20000000006 */
[----:B------:R-:W-:Y:S02]  /*57e0*/  IMAD.U32 R160, RZ, RZ, UR8 ;  /* 0x00000008ffa07e24 */ /* 0x000fe4000f8e00ff */
[----:B------:R-:W-:Y:S02]  /*57f0*/  IMAD.U32 R6, RZ, RZ, UR8 ;  /* 0x00000008ff067e24 */ /* 0x000fe4000f8e00ff */
[----:B------:R-:W-:Y:S01]  /*5800*/  IMAD.SHL.U32 R160, R160, 0x10, RZ ;  /* 0x00000010a0a07824 */ /* 0x000fe200078e00ff */
[----:B------:R-:W-:Y:S02]  /*5810*/  F2FP.BF16.F32.PACK_AB R7, RZ, R7 ;  /* 0x00000007ff07723e */ /* 0x000fe400000010ff */
[----:B------:R-:W-:Y:S02]  /*5820*/  SHF.L.U64.HI R158, R6, 0x4, R158 ;  /* 0x00000004069e7819 */ /* 0x000fe4000001029e */
[----:B------:R-:W-:-:S02]  /*5830*/  IADD3 R6, P2, R160, R4, RZ ;  /* 0x00000004a0067210 */ /* 0x000fc40007f5e0ff */
[----:B------:R-:W-:-:S03]  /*5840*/  PRMT R161, R7, 0x7610, R161 ;  /* 0x0000761007a17816 */ /* 0x000fc600000000a1 */
[----:B------:R-:W-:-:S05]  /*5850*/  IMAD.X R7, R158, 0x1, R5, P2 ;  /* 0x000000019e077824 */ /* 0x000fca00010e0605 */
[----:B------:R1:W-:Y:S01]  /*5860*/  @P1 STG.E.U16 desc[UR36][R6.64], R161 ;  /* 0x000000a106001986 */ /* 0x0003e2000c101524 */
[----:B------:R-:W-:Y:S05]  /*5870*/  @!P4 BRA `(.L_x_39) ;  /* 0x000000000004c947 */ /* 0x000fea0003800000 */
[----:B------:R2:W5:Y:S02]  /*5880*/  LDG.E.LTC128B.U16 R23, desc[UR36][R8.64+0x2] ;  /* 0x0000022408177981 */ /* 0x000564000c1e1520 */
.L_x_39:
[----:B------:R-:W-:Y:S05]  /*5890*/  BSYNC B1 ;  /* 0x0000000000017941 */ /* 0x000fea0003800000 */
.L_x_38:
[----:B------:R-:W3:Y:S01]  /*58a0*/  LDL.LU R162, [R1+0xc] ;  /* 0x00000c0001a27983 */ /* 0x000ee20000300800 */
[----:B-1---5:R-:W-:Y:S01]  /*58b0*/  IMAD.U32 R161, R23, 0x10000, RZ ;  /* 0x0001000017a17824 */ /* 0x022fe200078e00ff */
[----:B------:R-:W-:Y:S01]  /*58c0*/  ISETP.GT.AND P1, PT, R0, 0x8, P3 ;  /* 0x000000080000780c */ /* 0x000fe20001f24270 */
[----:B------:R-:W-:Y:S02]  /*58d0*/  BSSY B1, `(.L_x_40) ;  /* 0x0000007000017945 */ /* 0x000fe40003800000 */
[----:B------:R-:W-:-:S04]  /*58e0*/  FMUL R161, R161, R16 ;  /* 0x00000010a1a17220 */ /* 0x000fc80000400000 */
[----:B---3--:R-:W-:-:S05]  /*58f0*/  FFMA R161, R162, R2, R161 ;  /* 0x00000002a2a17223 */ /* 0x008fca00000000a1 */
[----:B------:R-:W-:-:S05]  /*5900*/  F2FP.BF16.F32.PACK_AB R161, RZ, R161 ;  /* 0x000000a1ffa1723e */ /* 0x000fca00000010ff */
[----:B------:R1:W-:Y:S01]  /*5910*/  @P4 STG.E.U16 desc[UR36][R6.64+0x2], R161 ;  /* 0x000002a106004986 */ /* 0x0003e2000c101524 */
[----:B------:R-:W-:Y:S05]  /*5920*/  @!P1 BRA `(.L_x_41) ;  /* 0x0000000000049947 */ /* 0x000fea0003800000 */
[----:B------:R3:W5:Y:S02]  /*5930*/  LDG.E.LTC128B.U16 R23, desc[UR36][R10.64+0x10] ;  /* 0x000010240a177981 */ /* 0x000764000c1e1520 */
.L_x_41:
[----:B------:R-:W-:Y:S05]  /*5940*/  BSYNC B1 ;  /* 0x0000000000017941 */ /* 0x000fea0003800000 */
.L_x_40:
[----:B------:R-:W4:Y:S01]  /*5950*/  LDL.LU R162, [R1+0x10] ;  /* 0x0000100001a27983 */ /* 0x000f220000300800 */
[----:B-1---5:R-:W-:Y:S01]  /*5960*/  IMAD.U32 R161, R23, 0x10000, RZ ;  /* 0x0001000017a17824 */ /* 0x022fe200078e00ff */
[----:B------:R-:W-:Y:S01]  /*5970*/  ISETP.GT.AND P2, PT, R0, 0x9, P3 ;  /* 0x000000090000780c */ /* 0x000fe20001f44270 */
[----:B------:R-:W-:Y:S02]  /*5980*/  BSSY B1, `(.L_x_42) ;  /* 0x0000007000017945 */ /* 0x000fe40003800000 */
[----:B------:R-:W-:-:S04]  /*5990*/  FMUL R161, R161, R16 ;  /* 0x00000010a1a17220 */ /* 0x000fc80000400000 */
[----:B----4-:R-:W-:-:S05]  /*59a0*/  FFMA R161, R162, R2, R161 ;  /* 0x00000002a2a17223 */ /* 0x010fca00000000a1 */
[----:B------:R-:W-:-:S05]  /*59b0*/  F2FP.BF16.F32.PACK_AB R161, RZ, R161 ;  /* 0x000000a1ffa1723e */ /* 0x000fca00000010ff */
[----:B------:R1:W-:Y:S01]  /*59c0*/  @P1 STG.E.U16 desc[UR36][R4.64+0x10], R161 ;  /* 0x000010a104001986 */ /* 0x0003e2000c101524 */
[----:B------:R-:W-:Y:S05]  /*59d0*/  @!P2 BRA `(.L_x_43) ;  /* 0x000000000004a947 */ /* 0x000fea0003800000 */
[----:B------:R4:W5:Y:S02]  /*59e0*/  LDG.E.LTC128B.U16 R23, desc[UR36][R10.64+0x12] ;  /* 0x000012240a177981 */ /* 0x000964000c1e1520 */
.L_x_43:
[----:B------:R-:W-:Y:S05]  /*59f0*/  BSYNC B1 ;  /* 0x0000000000017941 */ /* 0x000fea0003800000 */
.L_x_42:
[----:B------:R-:W2:Y:S01]  /*5a00*/  LDL.LU R162, [R1+0x14] ;  /* 0x0000140001a27983 */ /* 0x000ea20000300800 */
[----:B-1---5:R-:W-:Y:S01]  /*5a10*/  IMAD.U32 R161, R23, 0x10000, RZ ;  /* 0x0001000017a17824 */ /* 0x022fe200078e00ff */
[----:B------:R-:W-:Y:S01]  /*5a20*/  ISETP.GT.AND P1, PT, R0, 0x8, P0 ;  /* 0x000000080000780c */ /* 0x000fe20000724270 */
[----:B------:R-:W-:Y:S02]  /*5a30*/  BSSY B1, `(.L_x_44) ;  /* 0x0000007000017945 */ /* 0x000fe40003800000 */
[----:B------:R-:W-:-:S04]  /*5a40*/  FMUL R161, R161, R16 ;  /* 0x00000010a1a17220 */ /* 0x000fc80000400000 */
[----:B--2---:R-:W-:-:S05]  /*5a50*/  FFMA R161, R162, R2, R161 ;  /* 0x00000002a2a17223 */ /* 0x004fca00000000a1 */
[----:B------:R-:W-:-:S05]  /*5a60*/  F2FP.BF16.F32.PACK_AB R161, RZ, R161 ;  /* 0x000000a1ffa1723e */ /* 0x000fca00000010ff */
[----:B------:R1:W-:Y:S01]  /*5a70*/  @P2 STG.E.U16 desc[UR36][R4.64+0x12], R161 ;  /* 0x000012a104002986 */ /* 0x0003e2000c101524 */
[----:B------:R-:W-:Y:S05]  /*5a80*/  @!P1 BRA `(.L_x_45) ;  /* 0x0000000000049947 */ /* 0x000fea0003800000 */
[----:B------:R2:W5:Y:S02]  /*5a90*/  LDG.E.LTC128B.U16 R23, desc[UR36][R8.64+0x10] ;  /* 0x0000102408177981 */ /* 0x000564000c1e1520 */
.L_x_45:
[----:B------:R-:W-:Y:S05]  /*5aa0*/  BSYNC B1 ;  /* 0x0000000000017941 */ /* 0x000fea0003800000 */
.L_x_44:
[----:B------:R-:W3:Y:S01]  /*5ab0*/  LDL.LU R162, [R1+0x18] ;  /* 0x0000180001a27983 */ /* 0x000ee20000300800 */
[----:B-1---5:R-:W-:Y:S01]  /*5ac0*/  SHF.L.U32 R161, R23, 0x10, RZ ;  /* 0x0000001017a17819 */ /* 0x022fe200000006ff */
[----:B------:R-:W-:Y:S01]  /*5ad0*/  BSSY B1, `(.L_x_46) ;  /* 0x0000008000017945 */ /* 0x000fe20003800000 */
[----:B------:R-:W-:-:S03]  /*5ae0*/  ISETP.GT.AND P2, PT, R0, 0x9, P0 ;  /* 0x000000090000780c */ /* 0x000fc60000744270 */
[----:B------:R-:W-:-:S04]  /*5af0*/  FMUL R161, R161, R16 ;  /* 0x00000010a1a17220 */ /* 0x000fc80000400000 */
[----:B---3--:R-:W-:-:S05]  /*5b00*/  FFMA R161, R162, R2, R161 ;  /* 0x00000002a2a17223 */ /* 0x008fca00000000a1 */
[----:B------:R-:W-:-:S05]  /*5b10*/  F2FP.BF16.F32.PACK_AB R161, RZ, R161 ;  /* 0x000000a1ffa1723e */ /* 0x000fca00000010ff */
[----:B------:R1:W-:Y:S01]  /*5b20*/  @P1 STG.E.U16 desc[UR36][R6.64+0x10], R161 ;  /* 0x000010a106001986 */ /* 0x0003e2000c101524 */
[----:B------:R-:W-:Y:S05]  /*5b30*/  @!P2 BRA `(.L_x_47) ;  /* 0x000000000004a947 */ /* 0x000fea0003800000 */
[----:B------:R3:W5:Y:S02]  /*5b40*/  LDG.E.LTC128B.U16 R23, desc[UR36][R8.64+0x12] ;  /* 0x0000122408177981 */ /* 0x000764000c1e1520 */
.L_x_47:
[----:B------:R-:W-:Y:S05]  /*5b50*/  BSYNC B1 ;  /* 0x0000000000017941 */ /* 0x000fea0003800000 */
.L_x_46:
        /* <DEDUP_REMOVED lines=10> */
.L_x_49:
[----:B------:R-:W-:Y:S05]  /*5c00*/  BSYNC B1 ;  /* 0x0000000000017941 */ /* 0x000fea0003800000 */
.L_x_48:
        /* <DEDUP_REMOVED lines=10> */
.L_x_51:
[----:B------:R-:W-:Y:S05]  /*5cb0*/  BSYNC B1 ;  /* 0x0000000000017941 */ /* 0x000fea0003800000 */
.L_x_50:
        /* <DEDUP_REMOVED lines=10> */
.L_x_53:
[----:B------:R-:W-:Y:S05]  /*5d60*/  BSYNC B1 ;  /* 0x0000000000017941 */ /* 0x000fea0003800000 */
.L_x_52:
        /* <DEDUP_REMOVED lines=10> */
.L_x_55:
[----:B------:R-:W-:Y:S05]  /*5e10*/  BSYNC B1 ;  /* 0x0000000000017941 */ /* 0x000fea0003800000 */
.L_x_54:
        /* <DEDUP_REMOVED lines=10> */
.L_x_57:
[----:B------:R-:W-:Y:S05]  /*5ec0*/  BSYNC B1 ;  /* 0x0000000000017941 */ /* 0x000fea0003800000 */
.L_x_56:
        /* <DEDUP_REMOVED lines=10> */
.L_x_59:
[----:B------:R-:W-:Y:S05]  /*5f70*/  BSYNC B1 ;  /* 0x0000000000017941 */ /* 0x000fea0003800000 */
.L_x_58:
        /* <DEDUP_REMOVED lines=10> */
.L_x_61:
[----:B------:R-:W-:Y:S05]  /*6020*/  BSYNC B1 ;  /* 0x0000000000017941 */ /* 0x000fea0003800000 */
.L_x_60:
        /* <DEDUP_REMOVED lines=10> */
.L_x_63:
[----:B------:R-:W-:Y:S05]  /*60d0*/  BSYNC B1 ;  /* 0x0000000000017941 */ /* 0x000fea0003800000 */
.L_x_62:
        /* <DEDUP_REMOVED lines=10> */
.L_x_65:
[----:B------:R-:W-:Y:S05]  /*6180*/  BSYNC B1 ;  /* 0x0000000000017941 */ /* 0x000fea0003800000 */
.L_x_64:
        /* <DEDUP_REMOVED lines=10> */
.L_x_67:
[----:B------:R-:W-:Y:S05]  /*6230*/  BSYNC B1 ;  /* 0x0000000000017941 */ /* 0x000fea0003800000 */
.L_x_66:
        /* <DEDUP_REMOVED lines=10> */
.L_x_69:
[----:B------:R-:W-:Y:S05]  /*62e0*/  BSYNC B1 ;  /* 0x0000000000017941 */ /* 0x000fea0003800000 */
.L_x_68:
        /* <DEDUP_REMOVED lines=10> */
.L_x_71:
[----:B------:R-:W-:Y:S05]  /*6390*/  BSYNC B1 ;  /* 0x0000000000017941 */ /* 0x000fea0003800000 */
.L_x_70:
        /* <DEDUP_REMOVED lines=10> */
.L_x_73:
[----:B------:R-:W-:Y:S05]  /*6440*/  BSYNC B1 ;  /* 0x0000000000017941 */ /* 0x000fea0003800000 */
.L_x_72:
        /* <DEDUP_REMOVED lines=10> */
.L_x_75:
[----:B------:R-:W-:Y:S05]  /*64f0*/  BSYNC B1 ;  /* 0x0000000000017941 */ /* 0x000fea0003800000 */
.L_x_74:
        /* <DEDUP_REMOVED lines=10> */
.L_x_77:
[----:B------:R-:W-:Y:S05]  /*65a0*/  BSYNC B1 ;  /* 0x0000000000017941 */ /* 0x000fea0003800000 */
.L_x_76:
        /* <DEDUP_REMOVED lines=10> */
.L_x_79:
[----:B------:R-:W-:Y:S05]  /*6650*/  BSYNC B1 ;  /* 0x0000000000017941 */ /* 0x000fea0003800000 */
.L_x_78:
        /* <DEDUP_REMOVED lines=10> */
.L_x_81:
[----:B------:R-:W-:Y:S05]  /*6700*/  BSYNC B1 ;  /* 0x0000000000017941 */ /* 0x000fea0003800000 */
.L_x_80:
        /* <DEDUP_REMOVED lines=10> */
.L_x_83:
[----:B------:R-:W-:Y:S05]  /*67b0*/  BSYNC B1 ;  /* 0x0000000000017941 */ /* 0x000fea0003800000 */
.L_x_82:
        /* <DEDUP_REMOVED lines=10> */
.L_x_85:
[----:B------:R-:W-:Y:S05]  /*6860*/  BSYNC B1 ;  /* 0x0000000000017941 */ /* 0x000fea0003800000 */
.L_x_84:
        /* <DEDUP_REMOVED lines=10> */
.L_x_87:
[----:B------:R-:W-:Y:S05]  /*6910*/  BSYNC B1 ;  /* 0x0000000000017941 */ /* 0x000fea0003800000 */
.L_x_86:
        /* <DEDUP_REMOVED lines=10> */
.L_x_89:
[----:B------:R-:W-:Y:S05]  /*69c0*/  BSYNC B1 ;  /* 0x0000000000017941 */ /* 0x000fea0003800000 */
.L_x_88:
        /* <DEDUP_REMOVED lines=10> */
.L_x_91:
[----:B------:R-:W-:Y:S05]  /*6a70*/  BSYNC B1 ;  /* 0x0000000000017941 */ /* 0x000fea0003800000 */
.L_x_90:
        /* <DEDUP_REMOVED lines=10> */
.L_x_93:
[----:B------:R-:W-:Y:S05]  /*6b20*/  BSYNC B1 ;  /* 0x0000000000017941 */ /* 0x000fea0003800000 */
.L_x_92:
        /* <DEDUP_REMOVED lines=10> */
.L_x_95:
[----:B------:R-:W-:Y:S05]  /*6bd0*/  BSYNC B1 ;  /* 0x0000000000017941 */ /* 0x000fea0003800000 */
.L_x_94:
        /* <DEDUP_REMOVED lines=10> */
.L_x_97:
[----:B------:R-:W-:Y:S05]  /*6c80*/  BSYNC B1 ;  /* 0x0000000000017941 */ /* 0x000fea0003800000 */
.L_x_96:
        /* <DEDUP_REMOVED lines=10> */
.L_x_99:
[----:B------:R-:W-:Y:S05]  /*6d30*/  BSYNC B1 ;  /* 0x0000000000017941 */ /* 0x000fea0003800000 */
.L_x_98:
        /* <DEDUP_REMOVED lines=10> */
.L_x_101:
[----:B------:R-:W-:Y:S05]  /*6de0*/  BSYNC B1 ;  /* 0x0000000000017941 */ /* 0x000fea0003800000 */
.L_x_100:
        /* <DEDUP_REMOVED lines=10> */
.L_x_103:
[----:B------:R-:W-:Y:S05]  /*6e90*/  BSYNC B1 ;  /* 0x0000000000017941 */ /* 0x000fea0003800000 */
.L_x_102:
        /* <DEDUP_REMOVED lines=10> */
.L_x_105:
[----:B------:R-:W-:Y:S05]  /*6f40*/  BSYNC B1 ;  /* 0x0000000000017941 */ /* 0x000fea0003800000 */
.L_x_104:
        /* <DEDUP_REMOVED lines=10> */
.L_x_107:
[----:B------:R-:W-:Y:S05]  /*6ff0*/  BSYNC B1 ;  /* 0x0000000000017941 */ /* 0x000fea0003800000 */
.L_x_106:
        /* <DEDUP_REMOVED lines=10> */
.L_x_109:
[----:B------:R-:W-:Y:S05]  /*70a0*/  BSYNC B1 ;  /* 0x0000000000017941 */ /* 0x000fea0003800000 */
.L_x_108:
        /* <DEDUP_REMOVED lines=10> */
.L_x_111:
[----:B------:R-:W-:Y:S05]  /*7150*/  BSYNC B1 ;  /* 0x0000000000017941 */ /* 0x000fea0003800000 */
.L_x_110:
        /* <DEDUP_REMOVED lines=10> */
.L_x_113:
[----:B------:R-:W-:Y:S05]  /*7200*/  BSYNC B1 ;  /* 0x0000000000017941 */ /* 0x000fea0003800000 */
.L_x_112:
        /* <DEDUP_REMOVED lines=10> */
.L_x_115:
[----:B------:R-:W-:Y:S05]  /*72b0*/  BSYNC B1 ;  /* 0x0000000000017941 */ /* 0x000fea0003800000 */
.L_x_114:
        /* <DEDUP_REMOVED lines=10> */
.L_x_117:
[----:B------:R-:W-:Y:S05]  /*7360*/  BSYNC B1 ;  /* 0x0000000000017941 */ /* 0x000fea0003800000 */
.L_x_116:
        /* <DEDUP_REMOVED lines=10> */
.L_x_119:
[----:B------:R-:W-:Y:S05]  /*7410*/  BSYNC B1 ;  /* 0x0000000000017941 */ /* 0x000fea0003800000 */
.L_x_118:
        /* <DEDUP_REMOVED lines=10> */
.L_x_121:
[----:B------:R-:W-:Y:S05]  /*74c0*/  BSYNC B1 ;  /* 0x0000000000017941 */ /* 0x000fea0003800000 */
.L_x_120:
        /* <DEDUP_REMOVED lines=10> */
.L_x_123:
[----:B------:R-:W-:Y:S05]  /*7570*/  BSYNC B1 ;  /* 0x0000000000017941 */ /* 0x000fea0003800000 */
.L_x_122:
        /* <DEDUP_REMOVED lines=10> */
.L_x_125:
[----:B------:R-:W-:Y:S05]  /*7620*/  BSYNC B1 ;  /* 0x0000000000017941 */ /* 0x000fea0003800000 */
.L_x_124:
        /* <DEDUP_REMOVED lines=10> */
.L_x_127:
[----:B------:R-:W-:Y:S05]  /*76d0*/  BSYNC B1 ;  /* 0x0000000000017941 */ /* 0x000fea0003800000 */
.L_x_126:
        /* <DEDUP_REMOVED lines=10> */
.L_x_129:
[----:B------:R-:W-:Y:S05]  /*7780*/  BSYNC B1 ;  /* 0x0000000000017941 */ /* 0x000fea0003800000 */
.L_x_128:
        /* <DEDUP_REMOVED lines=10> */
.L_x_131:
[----:B------:R-:W-:Y:S05]  /*7830*/  BSYNC B1 ;  /* 0x0000000000017941 */ /* 0x000fea0003800000 */
.L_x_130:
        /* <DEDUP_REMOVED lines=10> */
.L_x_133:
[----:B------:R-:W-:Y:S05]  /*78e0*/  BSYNC B1 ;  /* 0x0000000000017941 */ /* 0x000fea0003800000 */
.L_x_132:
        /* <DEDUP_REMOVED lines=10> */
.L_x_135:
[----:B------:R-:W-:Y:S05]  /*7990*/  BSYNC B1 ;  /* 0x0000000000017941 */ /* 0x000fea0003800000 */
.L_x_134:
        /* <DEDUP_REMOVED lines=10> */
.L_x_137:
[----:B------:R-:W-:Y:S05]  /*7a40*/  BSYNC B1 ;  /* 0x0000000000017941 */ /* 0x000fea0003800000 */
.L_x_136:
        /* <DEDUP_REMOVED lines=10> */
.L_x_139:
[----:B------:R-:W-:Y:S05]  /*7af0*/  BSYNC B1 ;  /* 0x0000000000017941 */ /* 0x000fea0003800000 */
.L_x_138:
        /* <DEDUP_REMOVED lines=10> */
.L_x_141:
[----:B------:R-:W-:Y:S05]  /*7ba0*/  BSYNC B1 ;  /* 0x0000000000017941 */ /* 0x000fea0003800000 */
.L_x_140:
        /* <DEDUP_REMOVED lines=10> */
.L_x_143:
[----:B------:R-:W-:Y:S05]  /*7c50*/  BSYNC B1 ;  /* 0x0000000000017941 */ /* 0x000fea0003800000 */
.L_x_142:
        /* <DEDUP_REMOVED lines=10> */
.L_x_145:
[----:B------:R-:W-:Y:S05]  /*7d00*/  BSYNC B1 ;  /* 0x0000000000017941 */ /* 0x000fea0003800000 */
.L_x_144:
        /* <DEDUP_REMOVED lines=10> */
.L_x_147:
[----:B------:R-:W-:Y:S05]  /*7db0*/  BSYNC B1 ;  /* 0x0000000000017941 */ /* 0x000fea0003800000 */
.L_x_146:
        /* <DEDUP_REMOVED lines=10> */
.L_x_149:
[----:B------:R-:W-:Y:S05]  /*7e60*/  BSYNC B1 ;  /* 0x0000000000017941 */ /* 0x000fea0003800000 */
.L_x_148:
        /* <DEDUP_REMOVED lines=10> */
.L_x_151:
[----:B------:R-:W-:Y:S05]  /*7f10*/  BSYNC B1 ;  /* 0x0000000000017941 */ /* 0x000fea0003800000 */
.L_x_150:
        /* <DEDUP_REMOVED lines=10> */
.L_x_153:
[----:B------:R-:W-:Y:S05]  /*7fc0*/  BSYNC B1 ;  /* 0x0000000000017941 */ /* 0x000fea0003800000 */
.L_x_152:
        /* <DEDUP_REMOVED lines=10> */
.L_x_155:
[----:B------:R-:W-:Y:S05]  /*8070*/  BSYNC B1 ;  /* 0x0000000000017941 */ /* 0x000fea0003800000 */
.L_x_154:
        /* <DEDUP_REMOVED lines=10> */
.L_x_157:
[----:B------:R-:W-:Y:S05]  /*8120*/  BSYNC B1 ;  /* 0x0000000000017941 */ /* 0x000fea0003800000 */
.L_x_156:
        /* <DEDUP_REMOVED lines=10> */
.L_x_159:
[----:B------:R-:W-:Y:S05]  /*81d0*/  BSYNC B1 ;  /* 0x0000000000017941 */ /* 0x000fea0003800000 */
.L_x_158:
        /* <DEDUP_REMOVED lines=10> */
.L_x_161:
[----:B------:R-:W-:Y:S05]  /*8280*/  BSYNC B1 ;  /* 0x0000000000017941 */ /* 0x000fea0003800000 */
.L_x_160:
        /* <DEDUP_REMOVED lines=10> */
.L_x_163:
[----:B------:R-:W-:Y:S05]  /*8330*/  BSYNC B1 ;  /* 0x0000000000017941 */ /* 0x000fea0003800000 */
.L_x_162:
        /* <DEDUP_REMOVED lines=10> */
.L_x_165:
[----:B------:R-:W-:Y:S05]  /*83e0*/  BSYNC B1 ;  /* 0x0000000000017941 */ /* 0x000fea0003800000 */
.L_x_164:
        /* <DEDUP_REMOVED lines=10> */
.L_x_167:
[----:B------:R-:W-:Y:S05]  /*8490*/  BSYNC B1 ;  /* 0x0000000000017941 */ /* 0x000fea0003800000 */
.L_x_166:
        /* <DEDUP_REMOVED lines=10> */
.L_x_169:
[----:B------:R-:W-:Y:S05]  /*8540*/  BSYNC B1 ;  /* 0x0000000000017941 */ /* 0x000fea0003800000 */
.L_x_168:
        /* <DEDUP_REMOVED lines=10> */
.L_x_171:
[----:B------:R-:W-:Y:S05]  /*85f0*/  BSYNC B1 ;  /* 0x0000000000017941 */ /* 0x000fea0003800000 */
.L_x_170:
        /* <DEDUP_REMOVED lines=10> */
.L_x_173:
[----:B------:R-:W-:Y:S05]  /*86a0*/  BSYNC B1 ;  /* 0x0000000000017941 */ /* 0x000fea0003800000 */
.L_x_172:
        /* <DEDUP_REMOVED lines=10> */
.L_x_175:
[----:B------:R-:W-:Y:S05]  /*8750*/  BSYNC B1 ;  /* 0x0000000000017941 */ /* 0x000fea0003800000 */
.L_x_174:
        /* <DEDUP_REMOVED lines=10> */
.L_x_177:
[----:B------:R-:W-:Y:S05]  /*8800*/  BSYNC B1 ;  /* 0x0000000000017941 */ /* 0x000fea0003800000 */
.L_x_176:
        /* <DEDUP_REMOVED lines=10> */
.L_x_179:
[----:B------:R-:W-:Y:S05]  /*88b0*/  BSYNC B1 ;  /* 0x0000000000017941 */ /* 0x000fea0003800000 */
.L_x_178:
        /* <DEDUP_REMOVED lines=10> */
.L_x_181:
[----:B------:R-:W-:Y:S05]  /*8960*/  BSYNC B1 ;  /* 0x0000000000017941 */ /* 0x000fea0003800000 */
.L_x_180:
        /* <DEDUP_REMOVED lines=10> */
.L_x_183:
[----:B------:R-:W-:Y:S05]  /*8a10*/  BSYNC B1 ;  /* 0x0000000000017941 */ /* 0x000fea0003800000 */
.L_x_182:
        /* <DEDUP_REMOVED lines=10> */
.L_x_185:
[----:B------:R-:W-:Y:S05]  /*8ac0*/  BSYNC B1 ;  /* 0x0000000000017941 */ /* 0x000fea0003800000 */
.L_x_184:
        /* <DEDUP_REMOVED lines=10> */
.L_x_187:
[----:B------:R-:W-:Y:S05]  /*8b70*/  BSYNC B1 ;  /* 0x0000000000017941 */ /* 0x000fea0003800000 */
.L_x_186:
        /* <DEDUP_REMOVED lines=10> */
.L_x_189:
[----:B------:R-:W-:Y:S05]  /*8c20*/  BSYNC B1 ;  /* 0x0000000000017941 */ /* 0x000fea0003800000 */
.L_x_188:
        /* <DEDUP_REMOVED lines=10> */
.L_x_191:
[----:B------:R-:W-:Y:S05]  /*8cd0*/  BSYNC B1 ;  /* 0x0000000000017941 */ /* 0x000fea0003800000 */
.L_x_190:
        /* <DEDUP_REMOVED lines=10> */
.L_x_193:
[----:B------:R-:W-:Y:S05]  /*8d80*/  BSYNC B1 ;  /* 0x0000000000017941 */ /* 0x000fea0003800000 */
.L_x_192:
        /* <DEDUP_REMOVED lines=10> */
.L_x_195:
[----:B------:R-:W-:Y:S05]  /*8e30*/  BSYNC B1 ;  /* 0x0000000000017941 */ /* 0x000fea0003800000 */
.L_x_194:
        /* <DEDUP_REMOVED lines=10> */
.L_x_197:
[----:B------:R-:W-:Y:S05]  /*8ee0*/  BSYNC B1 ;  /* 0x0000000000017941 */ /* 0x000fea0003800000 */
.L_x_196:
        /* <DEDUP_REMOVED lines=10> */
.L_x_199:
[----:B------:R-:W-:Y:S05]  /*8f90*/  BSYNC B1 ;  /* 0x0000000000017941 */ /* 0x000fea0003800000 */
.L_x_198:
        /* <DEDUP_REMOVED lines=10> */
.L_x_201:
[----:B------:R-:W-:Y:S05]  /*9040*/  BSYNC B1 ;  /* 0x0000000000017941 */ /* 0x000fea0003800000 */
.L_x_200:
        /* <DEDUP_REMOVED lines=10> */
.L_x_203:
[----:B------:R-:W-:Y:S05]  /*90f0*/  BSYNC B1 ;  /* 0x0000000000017941 */ /* 0x000fea0003800000 */
.L_x_202:
        /* <DEDUP_REMOVED lines=10> */
.L_x_205:
[----:B------:R-:W-:Y:S05]  /*91a0*/  BSYNC B1 ;  /* 0x0000000000017941 */ /* 0x000fea0003800000 */
.L_x_204:
        /* <DEDUP_REMOVED lines=10> */
.L_x_207:
[----:B------:R-:W-:Y:S05]  /*9250*/  BSYNC B1 ;  /* 0x0000000000017941 */ /* 0x000fea0003800000 */
.L_x_206:
        /* <DEDUP_REMOVED lines=10> */
.L_x_209:
[----:B------:R-:W-:Y:S05]  /*9300*/  BSYNC B1 ;  /* 0x0000000000017941 */ /* 0x000fea0003800000 */
.L_x_208:
        /* <DEDUP_REMOVED lines=10> */
.L_x_211:
[----:B------:R-:W-:Y:S05]  /*93b0*/  BSYNC B1 ;  /* 0x0000000000017941 */ /* 0x000fea0003800000 */
.L_x_210:
        /* <DEDUP_REMOVED lines=10> */
.L_x_213:
[----:B------:R-:W-:Y:S05]  /*9460*/  BSYNC B1 ;  /* 0x0000000000017941 */ /* 0x000fea0003800000 */
.L_x_212:
        /* <DEDUP_REMOVED lines=10> */
.L_x_215:
[----:B------:R-:W-:Y:S05]  /*9510*/  BSYNC B1 ;  /* 0x0000000000017941 */ /* 0x000fea0003800000 */
.L_x_214:
        /* <DEDUP_REMOVED lines=10> */
.L_x_217:
[----:B------:R-:W-:Y:S05]  /*95c0*/  BSYNC B1 ;  /* 0x0000000000017941 */ /* 0x000fea0003800000 */
.L_x_216:
        /* <DEDUP_REMOVED lines=10> */
.L_x_219:
[----:B------:R-:W-:Y:S05]  /*9670*/  BSYNC B1 ;  /* 0x0000000000017941 */ /* 0x000fea0003800000 */
.L_x_218:
        /* <DEDUP_REMOVED lines=10> */
.L_x_221:
[----:B------:R-:W-:Y:S05]  /*9720*/  BSYNC B1 ;  /* 0x0000000000017941 */ /* 0x000fea0003800000 */
.L_x_220:
        /* <DEDUP_REMOVED lines=10> */
.L_x_223:
[----:B------:R-:W-:Y:S05]  /*97d0*/  BSYNC B1 ;  /* 0x0000000000017941 */ /* 0x000fea0003800000 */
.L_x_222:
        /* <DEDUP_REMOVED lines=10> */
.L_x_225:
[----:B------:R-:W-:Y:S05]  /*9880*/  BSYNC B1 ;  /* 0x0000000000017941 */ /* 0x000fea0003800000 */
.L_x_224:
        /* <DEDUP_REMOVED lines=10> */
.L_x_227:
[----:B------:R-:W-:Y:S05]  /*9930*/  BSYNC B1 ;  /* 0x0000000000017941 */ /* 0x000fea0003800000 */
.L_x_226:
        /* <DEDUP_REMOVED lines=10> */
.L_x_229:
[----:B------:R-:W-:Y:S05]  /*99e0*/  BSYNC B1 ;  /* 0x0000000000017941 */ /* 0x000fea0003800000 */
.L_x_228:
        /* <DEDUP_REMOVED lines=10> */
.L_x_231:
[----:B------:R-:W-:Y:S05]  /*9a90*/  BSYNC B1 ;  /* 0x0000000000017941 */ /* 0x000fea0003800000 */
.L_x_230:
        /* <DEDUP_REMOVED lines=10> */
.L_x_233:
[----:B------:R-:W-:Y:S05]  /*9b40*/  BSYNC B1 ;  /* 0x0000000000017941 */ /* 0x000fea0003800000 */
.L_x_232:
        /* <DEDUP_REMOVED lines=10> */
.L_x_235:
[----:B------:R-:W-:Y:S05]  /*9bf0*/  BSYNC B1 ;  /* 0x0000000000017941 */ /* 0x000fea0003800000 */
.L_x_234:
        /* <DEDUP_REMOVED lines=10> */
.L_x_237:
[----:B------:R-:W-:Y:S05]  /*9ca0*/  BSYNC B1 ;  /* 0x0000000000017941 */ /* 0x000fea0003800000 */
.L_x_236:
        /* <DEDUP_REMOVED lines=10> */
.L_x_239:
[----:B------:R-:W-:Y:S05]  /*9d50*/  BSYNC B1 ;  /* 0x0000000000017941 */ /* 0x000fea0003800000 */
.L_x_238:
        /* <DEDUP_REMOVED lines=10> */
.L_x_241:
[----:B------:R-:W-:Y:S05]  /*9e00*/  BSYNC B1 ;  /* 0x0000000000017941 */ /* 0x000fea0003800000 */
.L_x_240:
        /* <DEDUP_REMOVED lines=10> */
.L_x_243:
[----:B------:R-:W-:Y:S05]  /*9eb0*/  BSYNC B1 ;  /* 0x0000000000017941 */ /* 0x000fea0003800000 */
.L_x_242:
        /* <DEDUP_REMOVED lines=10> */
.L_x_245:
[----:B------:R-:W-:Y:S05]  /*9f60*/  BSYNC B1 ;  /* 0x0000000000017941 */ /* 0x000fea0003800000 */
.L_x_244:
        /* <DEDUP_REMOVED lines=10> */
.L_x_247:
[----:B------:R-:W-:Y:S05]  /*a010*/  BSYNC B1 ;  /* 0x0000000000017941 */ /* 0x000fea0003800000 */
.L_x_246:
        /* <DEDUP_REMOVED lines=10> */
.L_x_249:
[----:B------:R-:W-:Y:S05]  /*a0c0*/  BSYNC B1 ;  /* 0x0000000000017941 */ /* 0x000fea0003800000 */
.L_x_248:
        /* <DEDUP_REMOVED lines=10> */
.L_x_251:
[----:B------:R-:W-:Y:S05]  /*a170*/  BSYNC B1 ;  /* 0x0000000000017941 */ /* 0x000fea0003800000 */
.L_x_250:
        /* <DEDUP_REMOVED lines=10> */
.L_x_253:
[----:B------:R-:W-:Y:S05]  /*a220*/  BSYNC B1 ;  /* 0x0000000000017941 */ /* 0x000fea0003800000 */
.L_x_252:
        /* <DEDUP_REMOVED lines=10> */
.L_x_255:
[----:B------:R-:W-:Y:S05]  /*a2d0*/  BSYNC B1 ;  /* 0x0000000000017941 */ /* 0x000fea0003800000 */
.L_x_254:
        /* <DEDUP_REMOVED lines=10> */
.L_x_257:
[----:B------:R-:W-:Y:S05]  /*a380*/  BSYNC B1 ;  /* 0x0000000000017941 */ /* 0x000fea0003800000 */
.L_x_256:
        /* <DEDUP_REMOVED lines=10> */
.L_x_259:
[----:B------:R-:W-:Y:S05]  /*a430*/  BSYNC B1 ;  /* 0x0000000000017941 */ /* 0x000fea0003800000 */
.L_x_258:
        /* <DEDUP_REMOVED lines=10> */
.L_x_261:
[----:B------:R-:W-:Y:S05]  /*a4e0*/  BSYNC B1 ;  /* 0x0000000000017941 */ /* 0x000fea0003800000 */
.L_x_260:
        /* <DEDUP_REMOVED lines=10> */
.L_x_263:
[----:B------:R-:W-:Y:S05]  /*a590*/  BSYNC B1 ;  /* 0x0000000000017941 */ /* 0x000fea0003800000 */
.L_x_262:
        /* <DEDUP_REMOVED lines=10> */
.L_x_265:
[----:B------:R-:W-:Y:S05]  /*a640*/  BSYNC B1 ;  /* 0x0000000000017941 */ /* 0x000fea0003800000 */
.L_x_264:
        /* <DEDUP_REMOVED lines=10> */
.L_x_267:
[----:B------:R-:W-:Y:S05]  /*a6f0*/  BSYNC B1 ;  /* 0x0000000000017941 */ /* 0x000fea0003800000 */
.L_x_266:
        /* <DEDUP_REMOVED lines=10> */
.L_x_269:
[----:B------:R-:W-:Y:S05]  /*a7a0*/  BSYNC B1 ;  /* 0x0000000000017941 */ /* 0x000fea0003800000 */
.L_x_268:
        /* <DEDUP_REMOVED lines=10> */
.L_x_271:
[----:B------:R-:W-:Y:S05]  /*a850*/  BSYNC B1 ;  /* 0x0000000000017941 */ /* 0x000fea0003800000 */
.L_x_270:
        /* <DEDUP_REMOVED lines=10> */
.L_x_273:
[----:B------:R-:W-:Y:S05]  /*a900*/  BSYNC B1 ;  /* 0x0000000000017941 */ /* 0x000fea0003800000 */
.L_x_272:
        /* <DEDUP_REMOVED lines=10> */
.L_x_275:
[----:B------:R-:W-:Y:S05]  /*a9b0*/  BSYNC B1 ;  /* 0x0000000000017941 */ /* 0x000fea0003800000 */
.L_x_274:
        /* <DEDUP_REMOVED lines=10> */
.L_x_277:
[----:B------:R-:W-:Y:S05]  /*aa60*/  BSYNC B1 ;  /* 0x0000000000017941 */ /* 0x000fea0003800000 */
.L_x_276:
        /* <DEDUP_REMOVED lines=10> */
.L_x_279:
[----:B------:R-:W-:Y:S05]  /*ab10*/  BSYNC B1 ;  /* 0x0000000000017941 */ /* 0x000fea0003800000 */
.L_x_278:
        /* <DEDUP_REMOVED lines=10> */
.L_x_281:
[----:B------:R-:W-:Y:S05]  /*abc0*/  BSYNC B1 ;  /* 0x0000000000017941 */ /* 0x000fea0003800000 */
.L_x_280:
        /* <DEDUP_REMOVED lines=10> */
.L_x_283:
[----:B------:R-:W-:Y:S05]  /*ac70*/  BSYNC B1 ;  /* 0x0000000000017941 */ /* 0x000fea0003800000 */
.L_x_282:
[----:B0-234-:R-:W2:Y:S01]  /*ac80*/  LDL.LU R10, [R1+0x1f4] ;  /* 0x0001f400010a7983 */ /* 0x01dea20000300800 */
[----:B-----5:R-:W-:Y:S01]  /*ac90*/  IMAD.U32 R11, R23, 0x10000, RZ ;  /* 0x00010000170b7824 */ /* 0x020fe200078e00ff */
        /* <DEDUP_REMOVED lines=8> */
.L_x_285:
[----:B------:R-:W-:Y:S05]  /*ad20*/  BSYNC B1 ;  /* 0x0000000000017941 */ /* 0x000fea0003800000 */
.L_x_284:
[----:B------:R-:W3:Y:S01]  /*ad30*/  LDL.LU R10, [R1+0x1f8] ;  /* 0x0001f800010a7983 */ /* 0x000ee20000300800 */
[----:B0----5:R-:W-:Y:S01]  /*ad40*/  SHF.L.U32 R11, R23, 0x10, RZ ;  /* 0x00000010170b7819 */ /* 0x021fe200000006ff */
[----:B------:R-:W-:Y:S01]  /*ad50*/  BSSY B1, `(.L_x_286) ;  /* 0x000000b000017945 */ /* 0x000fe20003800000 */
[----:B------:R-:W-:Y:S02]  /*ad60*/  ISETP.GT.AND P1, PT, R0, 0xf9, P0 ;  /* 0x000000f90000780c */ /* 0x000fe40000724270 */
[----:B------:R-:W-:Y:S01]  /*ad70*/  IADD3 R169, P0, R3, 0x80, RZ ;  /* 0x0000008003a97810 */ /* 0x000fe20007f1e0ff */
[----:B------:R-:W-:-:S04]  /*ad80*/  FMUL R11, R11, R16 ;  /* 0x000000100b0b7220 */ /* 0x000fc80000400000 */
[----:B---3--:R-:W-:-:S05]  /*ad90*/  FFMA R11, R10, R2, R11 ;  /* 0x000000020a0b7223 */ /* 0x008fca000000000b */
[----:B------:R-:W-:-:S04]  /*ada0*/  F2FP.BF16.F32.PACK_AB R11, RZ, R11 ;  /* 0x0000000bff0b723e */ /* 0x000fc800000010ff */
[----:B------:R-:W-:Y:S01]  /*adb0*/  PRMT R3, R11, 0x7610, R3 ;  /* 0x000076100b037816 */ /* 0x000fe20000000003 */
[----:B------:R-:W-:-:S04]  /*adc0*/  IMAD.X R11, RZ, RZ, UR7, P0 ;  /* 0x00000007ff0b7e24 */ /* 0x000fc800080e06ff */
[----:B------:R0:W-:Y:S01]  /*add0*/  @P2 STG.E.U16 desc[UR36][R6.64+0x1f0], R3 ;  /* 0x0001f00306002986 */ /* 0x0001e2000c101524 */
[----:B------:R-:W-:Y:S05]  /*ade0*/  @!P1 BRA `(.L_x_287) ;  /* 0x0000000000049947 */ /* 0x000fea0003800000 */
[----:B------:R3:W5:Y:S02]  /*adf0*/  LDG.E.LTC128B.U16 R23, desc[UR36][R8.64+0x1f2] ;  /* 0x0001f22408177981 */ /* 0x000764000c1e1520 */
.L_x_287:
[----:B------:R-:W-:Y:S05]  /*ae00*/  BSYNC B1 ;  /* 0x0000000000017941 */ /* 0x000fea0003800000 */
.L_x_286:
[----:B------:R-:W4:Y:S01]  /*ae10*/  LDL.LU R10, [R1+0x1fc] ;  /* 0x0001fc00010a7983 */ /* 0x000f220000300800 */
[----:B0----5:R-:W-:Y:S01]  /*ae20*/  IMAD.U32 R3, R23, 0x10000, RZ ;  /* 0x0001000017037824 */ /* 0x021fe200078e00ff */
[----:B------:R-:W-:Y:S01]  /*ae30*/  ISETP.GT.AND P0, PT, R153, 0x80, PT ;  /* 0x000000809900780c */ /* 0x000fe20003f04270 */
[----:B--23--:R-:W-:Y:S02]  /*ae40*/  IMAD R8, R11, R14, RZ ;  /* 0x0000000e0b087224 */ /* 0x00cfe400078e02ff */
[----:B------:R-:W-:Y:S01]  /*ae50*/  FMUL R3, R3, R16 ;  /* 0x0000001003037220 */ /* 0x000fe20000400000 */
[----:B------:R-:W-:Y:S01]  /*ae60*/  ISETP.GT.AND P4, PT, R0, RZ, P0 ;  /* 0x000000ff0000720c */ /* 0x000fe20000784270 */
[C---:B------:R-:W-:Y:S02]  /*ae70*/  IMAD R167, R169.reuse, R15, R8 ;  /* 0x0000000fa9a77224 */ /* 0x040fe400078e0208 */
[----:B------:R-:W-:-:S04]  /*ae80*/  IMAD.WIDE.U32 R8, R169, R14, R20 ;  /* 0x0000000ea9087225 */ /* 0x000fc800078e0014 */
[----:B------:R-:W-:Y:S02]  /*ae90*/  IMAD.IADD R9, R9, 0x1, R167 ;  /* 0x0000000109097824 */ /* 0x000fe400078e02a7 */
[----:B----4-:R-:W-:Y:S01]  /*aea0*/  FFMA R3, R10, R2, R3 ;  /* 0x000000020a037223 */ /* 0x010fe20000000003 */
[----:B------:R-:W-:-:S04]  /*aeb0*/  LEA R10, P2, R8, R12, 0x1 ;  /* 0x0000000c080a7211 */ /* 0x000fc800078408ff */
[----:B------:R-:W-:Y:S02]  /*aec0*/  F2FP.BF16.F32.PACK_AB R3, RZ, R3 ;  /* 0x00000003ff03723e */ /* 0x000fe400000010ff */
[--C-:B------:R-:W-:Y:S02]  /*aed0*/  LEA.HI.X R11, R8, R13, R9.reuse, 0x1, P2 ;  /* 0x0000000d080b7211 */ /* 0x100fe400010f0c09 */
[----:B------:R-:W-:-:S05]  /*aee0*/  PRMT R9, R3, 0x7610, R9 ;  /* 0x0000761003097816 */ /* 0x000fca0000000009 */
[----:B------:R0:W-:Y:S04]  /*aef0*/  @P1 STG.E.U16 desc[UR36][R6.64+0x1f2], R9 ;  /* 0x0001f20906001986 */ /* 0x0001e8000c101524 */
[----:B------:R-:W2:Y:S01]  /*af00*/  @P4 LDG.E.LTC128B.U16 R23, desc[UR36][R10.64] ;  /* 0x000000240a174981 */ /* 0x000ea2000c1e1520 */
[----:B-1----:R-:W-:Y:S01]  /*af10*/  IMAD.U32 R161, RZ, RZ, UR8 ;  /* 0x00000008ffa17e24 */ /* 0x002fe2000f8e00ff */
[----:B------:R-:W-:Y:S01]  /*af20*/  ISETP.GT.AND P2, PT, R0, 0x1, P0 ;  /* 0x000000010000780c */ /* 0x000fe20000744270 */
[----:B------:R-:W-:Y:S01]  /*af30*/  IMAD.U32 R165, RZ, RZ, UR8 ;  /* 0x00000008ffa57e24 */ /* 0x000fe2000f8e00ff */
[----:B------:R-:W-:Y:S01]  /*af40*/  BSSY B1, `(.L_x_288) ;  /* 0x0000013000017945 */ /* 0x000fe20003800000 */
[----:B------:R-:W-:Y:S02]  /*af50*/  IMAD.U32 R164, RZ, RZ, UR9 ;  /* 0x00000009ffa47e24 */ /* 0x000fe4000f8e00ff */
[----:B------:R-:W-:-:S02]  /*af60*/  IMAD.SHL.U32 R161, R161, 0x100, RZ ;  /* 0x00000100a1a17824 */ /* 0x000fc400078e00ff */
[----:B0-----:R-:W-:Y:S01]  /*af70*/  IMAD.WIDE.U32 R8, R169, R14, R18 ;  /* 0x0000000ea9087225 */ /* 0x001fe200078e0012 */
[----:B------:R-:W-:-:S03]  /*af80*/  SHF.L.U64.HI R165, R165, 0x8, R164 ;  /* 0x00000008a5a57819 */ /* 0x000fc600000102a4 */
[----:B------:R-:W-:Y:S02]  /*af90*/  IMAD.IADD R9, R167, 0x1, R9 ;  /* 0x00000001a7097824 */ /* 0x000fe400078e0209 */
[----:B------:R-:W-:Y:S01]  /*afa0*/  IMAD.WIDE.U32 R162, R22, UR43, R8 ;  /* 0x0000002b16a27c25 */ /* 0x000fe2000f8e0008 */
[----:B------:R-:W-:-:S04]  /*afb0*/  IADD3 R8, P1, R161, R4, RZ ;  /* 0x00000004a1087210 */ /* 0x000fc80007f3e0ff */
[----:B------:R-:W-:Y:S01]  /*afc0*/  IADD3 R7, R159, R163, RZ ;  /* 0x000000a39f077210 */ /* 0x000fe20007ffe0ff */
[----:B------:R-:W-:Y:S01]  /*afd0*/  IMAD.X R9, R165, 0x1, R5, P1 ;  /* 0x00000001a5097824 */ /* 0x000fe200008e0605 */
[----:B------:R-:W-:-:S04]  /*afe0*/  LEA R6, P3, R162, R12, 0x1 ;  /* 0x0000000ca2067211 */ /* 0x000fc800078608ff */
[----:B------:R-:W-:Y:S01]  /*aff0*/  LEA.HI.X R7, R162, R13, R7, 0x1, P3 ;  /* 0x0000000da2077211 */ /* 0x000fe200018f0c07 */
[----:B--2---:R-:W-:-:S04]  /*b000*/  IMAD.U32 R3, R23, 0x10000, RZ ;  /* 0x0001000017037824 */ /* 0x004fc800078e00ff */
[----:B------:R-:W-:-:S04]  /*b010*/  FMUL R3, R3, R16 ;  /* 0x0000001003037220 */ /* 0x000fc80000400000 */
[----:B------:R-:W-:-:S05]  /*b020*/  FFMA R3, R24, R2, R3 ;  /* 0x0000000218037223 */ /* 0x000fca0000000003 */
[----:B------:R-:W-:-:S05]  /*b030*/  F2FP.BF16.F32.PACK_AB R3, RZ, R3 ;  /* 0x00000003ff03723e */ /* 0x000fca00000010ff */
[----:B------:R0:W-:Y:S01]  /*b040*/  @P4 STG.E.U16 desc[UR36][R8.64], R3 ;  /* 0x0000000308004986 */ /* 0x0001e2000c101524 */
[----:B------:R-:W-:Y:S05]  /*b050*/  @!P2 BRA `(.L_x_289) ;  /* 0x000000000004a947 */ /* 0x000fea0003800000 */
[----:B------:R1:W5:Y:S02]  /*b060*/  LDG.E.LTC128B.U16 R23, desc[UR36][R6.64+0x2] ;  /* 0x0000022406177981 */ /* 0x000364000c1e1520 */
.L_x_289:
[----:B------:R-:W-:Y:S05]  /*b070*/  BSYNC B1 ;  /* 0x0000000000017941 */ /* 0x000fea0003800000 */
.L_x_288:
[----:B0----5:R-:W-:Y:S01]  /*b080*/  IMAD.U32 R3, R23, 0x10000, RZ ;  /* 0x0001000017037824 */ /* 0x021fe200078e00ff */
[----:B------:R-:W-:Y:S01]  /*b090*/  ISETP.GT.AND P1, PT, R153, 0x88, PT ;  /* 0x000000889900780c */ /* 0x000fe20003f24270 */
[----:B------:R-:W-:Y:S01]  /*b0a0*/  IMAD.WIDE.U32 R14, R169, R14, R156 ;  /* 0x0000000ea90e7225 */ /* 0x000fe200078e009c */
[----:B------:R-:W-:Y:S03]  /*b0b0*/  BSSY B1, `(.L_x_290) ;  /* 0x0000010000017945 */ /* 0x000fe60003800000 */
[----:B------:R-:W-:Y:S01]  /*b0c0*/  FMUL R10, R3, R16 ;  /* 0x00000010030a7220 */ /* 0x000fe20000400000 */
[----:B------:R-:W-:Y:S01]  /*b0d0*/  ISETP.GT.AND P3, PT, R0, RZ, P1 ;  /* 0x000000ff0000720c */ /* 0x000fe20000f64270 */
[----:B------:R-:W-:Y:S01]  /*b0e0*/  IMAD.IADD R167, R167, 0x1, R15 ;  /* 0x00000001a7a77824 */ /* 0x000fe200078e020f */
[----:B------:R-:W-:Y:S01]  /*b0f0*/  IADD3 R154, P4, R154, R14, RZ ;  /* 0x0000000e9a9a7210 */ /* 0x000fe20007f9e0ff */
[----:B------:R-:W-:Y:S01]  /*b100*/  FFMA R10, R25, R2, R10 ;  /* 0x00000002190a7223 */ /* 0x000fe2000000000a */
[----:B------:R-:W-:-:S03]  /*b110*/  IADD3 R14, P5, R18, R14, RZ ;  /* 0x0000000e120e7210 */ /* 0x000fc60007fbe0ff */
[--C-:B------:R-:W-:Y:S01]  /*b120*/  IMAD.X R20, R167, 0x1, R21.reuse, P4 ;  /* 0x00000001a7147824 */ /* 0x100fe200020e0615 */
[----:B------:R-:W-:Y:S02]  /*b130*/  F2FP.BF16.F32.PACK_AB R3, RZ, R10 ;  /* 0x0000000aff03723e */ /* 0x000fe400000010ff */
[C---:B------:R-:W-:Y:S02]  /*b140*/  LEA R10, P4, R154.reuse, R12, 0x1 ;  /* 0x0000000c9a0a7211 */ /* 0x040fe400078808ff */
[----:B------:R-:W-:Y:S02]  /*b150*/  PRMT R21, R3, 0x7610, R21 ;  /* 0x0000761003157816 */ /* 0x000fe40000000015 */
[----:B------:R-:W-:Y:S02]  /*b160*/  LEA.HI.X R11, R154, R13, R20, 0x1, P4 ;  /* 0x0000000d9a0b7211 */ /* 0x000fe400020f0c14 */
[----:B------:R-:W-:Y:S01]  /*b170*/  PRMT R3, R23, 0x7610, R3 ;  /* 0x0000761017037816 */ /* 0x000fe20000000003 */
[----:B------:R0:W-:Y:S01]  /*b180*/  @P2 STG.E.U16 desc[UR36][R8.64+0x2], R21 ;  /* 0x0000021508002986 */ /* 0x0001e2000c101524 */
[----:B------:R-:W-:Y:S05]  /*b190*/  @!P3 BRA `(.L_x_291) ;  /* 0x000000000004b947 */ /* 0x000fea0003800000 */
[----:B------:R2:W5:Y:S02]  /*b1a0*/  LDG.E.LTC128B.U16 R3, desc[UR36][R10.64] ;  /* 0x000000240a037981 */ /* 0x000564000c1e1520 */
.L_x_291:
[----:B------:R-:W-:Y:S05]  /*b1b0*/  BSYNC B1 ;  /* 0x0000000000017941 */ /* 0x000fea0003800000 */
.L_x_290:
[----:B--2--5:R-:W-:Y:S01]  /*b1c0*/  IMAD.U32 R11, R3, 0x10000, RZ ;  /* 0x00010000030b7824 */ /* 0x024fe200078e00ff */
[----:B------:R-:W-:Y:S01]  /*b1d0*/  IADD3 R10, P2, R8, R160, RZ ;  /* 0x000000a0080a7210 */ /* 0x000fe20007f5e0ff */
[----:B------:R-:W-:Y:S01]  /*b1e0*/  IMAD.X R15, R19, 0x1, R167, P5 ;  /* 0x00000001130f7824 */ /* 0x000fe200028e06a7 */
[----:B------:R-:W-:Y:S01]  /*b1f0*/  ISETP.GT.AND P5, PT, R0, 0x1, P1 ;  /* 0x000000010000780c */ /* 0x000fe20000fa4270 */
[----:B------:R-:W-:Y:S01]  /*b200*/  FMUL R11, R11, R16 ;  /* 0x000000100b0b7220 */ /* 0x000fe20000400000 */
[----:B------:R-:W-:Y:S01]  /*b210*/  BSSY B1, `(.L_x_292) ;  /* 0x000000b000017945 */ /* 0x000fe20003800000 */
[----:B------:R-:W-:-:S04]  /*b220*/  IMAD.WIDE.U32 R22, R22, UR43, R14 ;  /* 0x0000002b16167c25 */ /* 0x000fc8000f8e000e */
[----:B------:R-:W-:Y:S01]  /*b230*/  FFMA R11, R26, R2, R11 ;  /* 0x000000021a0b7223 */ /* 0x000fe2000000000b */
[----:B------:R-:W-:Y:S01]  /*b240*/  IMAD.IADD R159, R159, 0x1, R23 ;  /* 0x000000019f9f7824 */ /* 0x000fe200078e0217 */
[----:B------:R-:W-:-:S03]  /*b250*/  LEA R12, P4, R22, R12, 0x1 ;  /* 0x0000000c160c7211 */ /* 0x000fc600078808ff */
[----:B------:R-:W-:Y:S01]  /*b260*/  F2FP.BF16.F32.PACK_AB R14, RZ, R11 ;  /* 0x0000000bff0e723e */ /* 0x000fe200000010ff */
[----:B------:R-:W-:Y:S01]  /*b270*/  IMAD.X R11, R9, 0x1, R158, P2 ;  /* 0x00000001090b7824 */ /* 0x000fe200010e069e */
[----:B------:R-:W-:-:S04]  /*b280*/  LEA.HI.X R13, R22, R13, R159, 0x1, P4 ;  /* 0x0000000d160d7211 */ /* 0x000fc800020f0c9f */
[----:B------:R2:W-:Y:S01]  /*b290*/  @P3 STG.E.U16 desc[UR36][R10.64], R14 ;  /* 0x0000000e0a003986 */ /* 0x0005e2000c101524 */
[----:B------:R-:W-:Y:S05]  /*b2a0*/  @!P5 BRA `(.L_x_293) ;  /* 0x000000000004d947 */ /* 0x000fea0003800000 */
[----:B------:R3:W5:Y:S02]  /*b2b0*/  LDG.E.LTC128B.U16 R3, desc[UR36][R12.64+0x2] ;  /* 0x000002240c037981 */ /* 0x000764000c1e1520 */
.L_x_293:
[----:B------:R-:W-:Y:S05]  /*b2c0*/  BSYNC B1 ;  /* 0x0000000000017941 */ /* 0x000fea0003800000 */
.L_x_292:
[----:B-----5:R-:W-:Y:S01]  /*b2d0*/  IMAD.U32 R15, R3, 0x10000, RZ ;  /* 0x00010000030f7824 */ /* 0x020fe200078e00ff */
[----:B------:R-:W-:Y:S01]  /*b2e0*/  ISETP.GT.AND P2, PT, R0, 0x8, P0 ;  /* 0x000000080000780c */ /* 0x000fe20000744270 */
[----:B------:R-:W-:Y:S02]  /*b2f0*/  BSSY B1, `(.L_x_294) ;  /* 0x0000007000017945 */ /* 0x000fe40003800000 */
[----:B--2---:R-:W-:-:S04]  /*b300*/  FMUL R14, R15, R16 ;  /* 0x000000100f0e7220 */ /* 0x004fc80000400000 */
[----:B------:R-:W-:-:S05]  /*b310*/  FFMA R14, R27, R2, R14 ;  /* 0x000000021b0e7223 */ /* 0x000fca000000000e */
[----:B------:R-:W-:-:S05]  /*b320*/  F2FP.BF16.F32.PACK_AB R14, RZ, R14 ;  /* 0x0000000eff0e723e */ /* 0x000fca00000010ff */
[----:B------:R2:W-:Y:S01]  /*b330*/  @P5 STG.E.U16 desc[UR36][R10.64+0x2], R14 ;  /* 0x0000020e0a005986 */ /* 0x0005e2000c101524 */
[----:B------:R-:W-:Y:S05]  /*b340*/  @!P2 BRA `(.L_x_295) ;  /* 0x000000000004a947 */ /* 0x000fea0003800000 */
[----:B------:R4:W5:Y:S02]  /*b350*/  LDG.E.LTC128B.U16 R3, desc[UR36][R6.64+0x10] ;  /* 0x0000102406037981 */ /* 0x000964000c1e1520 */
.L_x_295:
[----:B------:R-:W-:Y:S05]  /*b360*/  BSYNC B1 ;  /* 0x0000000000017941 */ /* 0x000fea0003800000 */
.L_x_294:
[----:B--2--5:R-:W-:Y:S01]  /*b370*/  SHF.L.U32 R11, R3, 0x10, RZ ;  /* 0x00000010030b7819 */ /* 0x024fe200000006ff */
[----:B------:R-:W-:Y:S01]  /*b380*/  BSSY B1, `(.L_x_296) ;  /* 0x0000008000017945 */ /* 0x000fe20003800000 */
[----:B------:R-:W-:-:S03]  /*b390*/  ISETP.GT.AND P3, PT, R0, 0x9, P0 ;  /* 0x000000090000780c */ /* 0x000fc60000764270 */
[----:B------:R-:W-:-:S04]  /*b3a0*/  FMUL R11, R11, R16 ;  /* 0x000000100b0b7220 */ /* 0x000fc80000400000 */
[----:B------:R-:W-:-:S05]  /*b3b0*/  FFMA R11, R28, R2, R11 ;  /* 0x000000021c0b7223 */ /* 0x000fca000000000b */
[----:B------:R-:W-:-:S05]  /*b3c0*/  F2FP.BF16.F32.PACK_AB R11, RZ, R11 ;  /* 0x0000000bff0b723e */ /* 0x000fca00000010ff */
[----:B------:R2:W-:Y:S01]  /*b3d0*/  @P2 STG.E.U16 desc[UR36][R8.64+0x10], R11 ;  /* 0x0000100b08002986 */ /* 0x0005e2000c101524 */
[----:B------:R-:W-:Y:S05]  /*b3e0*/  @!P3 BRA `(.L_x_297) ;  /* 0x000000000004b947 */ /* 0x000fea0003800000 */
[----:B------:R0:W5:Y:S02]  /*b3f0*/  LDG.E.LTC128B.U16 R3, desc[UR36][R6.64+0x12] ;  /* 0x0000122406037981 */ /* 0x000164000c1e1520 */
.L_x_297:
[----:B------:R-:W-:Y:S05]  /*b400*/  BSYNC B1 ;  /* 0x0000000000017941 */ /* 0x000fea0003800000 */
.L_x_296:
[----:B--2--5:R-:W-:Y:S01]  /*b410*/  IMAD.U32 R11, R3, 0x10000, RZ ;  /* 0x00010000030b7824 */ /* 0x024fe200078e00ff */
[----:B------:R-:W-:Y:S01]  /*b420*/  ISETP.GT.AND P4, PT, R0, 0x8, P1 ;  /* 0x000000080000780c */ /* 0x000fe20000f84270 */
[----:B------:R-:W-:Y:S02]  /*b430*/  BSSY B1, `(.L_x_298) ;  /* 0x0000007000017945 */ /* 0x000fe40003800000 */
[----:B------:R-:W-:-:S04]  /*b440*/  FMUL R10, R11, R16 ;  /* 0x000000100b0a7220 */ /* 0x000fc80000400000 */
[----:B------:R-:W-:-:S05]  /*b450*/  FFMA R10, R29, R2, R10 ;  /* 0x000000021d0a7223 */ /* 0x000fca000000000a */
[----:B------:R-:W-:-:S05]  /*b460*/  F2FP.BF16.F32.PACK_AB R10, RZ, R10 ;  /* 0x0000000aff0a723e */ /* 0x000fca00000010ff */
[----:B------:R2:W-:Y:S01]  /*b470*/  @P3 STG.E.U16 desc[UR36][R8.64+0x12], R10 ;  /* 0x0000120a08003986 */ /* 0x0005e2000c101524 */
[----:B------:R-:W-:Y:S05]  /*b480*/  @!P4 BRA `(.L_x_299) ;  /* 0x000000000004c947 */ /* 0x000fea0003800000 */
[----:B------:R0:W5:Y:S02]  /*b490*/  LDG.E.LTC128B.U16 R3, desc[UR36][R12.64+0x10] ;  /* 0x000010240c037981 */ /* 0x000164000c1e1520 */
.L_x_299:
[----:B------:R-:W-:Y:S05]  /*b4a0*/  BSYNC B1 ;  /* 0x0000000000017941 */ /* 0x000fea0003800000 */
.L_x_298:
[----:B-----5:R-:W-:Y:S01]  /*b4b0*/  IMAD.U32 R11, R3, 0x10000, RZ ;  /* 0x00010000030b7824 */ /* 0x020fe200078e00ff */
[----:B--2---:R-:W-:Y:S01]  /*b4c0*/  IADD3 R10, P3, R160, R8, RZ ;  /* 0x00000008a00a7210 */ /* 0x004fe20007f7e0ff */
[----:B------:R-:W-:Y:S01]  /*b4d0*/  BSSY B1, `(.L_x_300) ;  /* 0x0000009000017945 */ /* 0x000fe20003800000 */
[----:B------:R-:W-:Y:S01]  /*b4e0*/  ISETP.GT.AND P2, PT, R0, 0x9, P1 ;  /* 0x000000090000780c */ /* 0x000fe20000f44270 */
[----:B------:R-:W-:-:S04]  /*b4f0*/  FMUL R11, R11, R16 ;  /* 0x000000100b0b7220 */ /* 0x000fc80000400000 */
[----:B------:R-:W-:-:S05]  /*b500*/  FFMA R11, R30, R2, R11 ;  /* 0x000000021e0b7223 */ /* 0x000fca000000000b */
[----:B------:R-:W-:Y:S01]  /*b510*/  F2FP.BF16.F32.PACK_AB R14, RZ, R11 ;  /* 0x0000000bff0e723e */ /* 0x000fe200000010ff */
[----:B------:R-:W-:-:S05]  /*b520*/  IMAD.X R11, R158, 0x1, R9, P3 ;  /* 0x000000019e0b7824 */ /* 0x000fca00018e0609 */
[----:B------:R2:W-:Y:S01]  /*b530*/  @P4 STG.E.U16 desc[UR36][R10.64+0x10], R14 ;  /* 0x0000100e0a004986 */ /* 0x0005e2000c101524 */
[----:B------:R-:W-:Y:S05]  /*b540*/  @!P2 BRA `(.L_x_301) ;  /* 0x000000000004a947 */ /* 0x000fea0003800000 */
[----:B------:R0:W5:Y:S02]  /*b550*/  LDG.E.LTC128B.U16 R3, desc[UR36][R12.64+0x12] ;  /* 0x000012240c037981 */ /* 0x000164000c1e1520 */
.L_x_301:
[----:B------:R-:W-:Y:S05]  /*b560*/  BSYNC B1 ;  /* 0x0000000000017941 */ /* 0x000fea0003800000 */
.L_x_300:
[----:B--2--5:R-:W-:Y:S01]  /*b570*/  IMAD.U32 R11, R3, 0x10000, RZ ;  /* 0x00010000030b7824 */ /* 0x024fe200078e00ff */
[----:B------:R-:W-:Y:S01]  /*b580*/  IADD3 R160, P3, P4, R160, R4, R161 ;  /* 0x00000004a0a07210 */ /* 0x000fe20007c7e0a1 */
[----:B------:R-:W-:Y:S01]  /*b590*/  BSSY B1, `(.L_x_302) ;  /* 0x0000009000017945 */ /* 0x000fe20003800000 */
[----:B------:R-:W-:Y:S01]  /*b5a0*/  ISETP.GT.AND P5, PT, R0, 0x10, P0 ;  /* 0x000000100000780c */ /* 0x000fe200007a4270 */
[----:B------:R-:W-:Y:S01]  /*b5b0*/  FMUL R10, R11, R16 ;  /* 0x000000100b0a7220 */ /* 0x000fe20000400000 */
[----:B------:R-:W-:-:S03]  /*b5c0*/  IADD3.X R161, R158, R5, R165, P3, P4 ;  /* 0x000000059ea17210 */ /* 0x000fc60001fe84a5 */
[----:B------:R-:W-:-:S05]  /*b5d0*/  FFMA R10, R31, R2, R10 ;  /* 0x000000021f0a7223 */ /* 0x000fca000000000a */
[----:B------:R-:W-:-:S05]  /*b5e0*/  F2FP.BF16.F32.PACK_AB R10, RZ, R10 ;  /* 0x0000000aff0a723e */ /* 0x000fca00000010ff */
[----:B------:R2:W-:Y:S01]  /*b5f0*/  @P2 STG.E.U16 desc[UR36][R160.64+0x12], R10 ;  /* 0x0000120aa0002986 */ /* 0x0005e2000c101524 */
[----:B------:R-:W-:Y:S05]  /*b600*/  @!P5 BRA `(.L_x_303) ;  /* 0x000000000004d947 */ /* 0x000fea0003800000 */
[----:B------:R0:W5:Y:S02]  /*b610*/  LDG.E.LTC128B.U16 R3, desc[UR36][R6.64+0x20] ;  /* 0x0000202406037981 */ /* 0x000164000c1e1520 */
.L_x_303:
[----:B------:R-:W-:Y:S05]  /*b620*/  BSYNC B1 ;  /* 0x0000000000017941 */ /* 0x000fea0003800000 */
.L_x_302:
[----:B-----5:R-:W-:Y:S01]  /*b630*/  IMAD.U32 R5, R3, 0x10000, RZ ;  /* 0x0001000003057824 */ /* 0x020fe200078e00ff */
        /* <DEDUP_REMOVED lines=8> */
.L_x_305:
[----:B------:R-:W-:Y:S05]  /*b6c0*/  BSYNC B1 ;  /* 0x0000000000017941 */ /* 0x000fea0003800000 */
.L_x_304:
[----:B0----5:R-:W-:Y:S01]  /*b6d0*/  IMAD.U32 R5, R3, 0x10000, RZ ;  /* 0x0001000003057824 */ /* 0x021fe200078e00ff */
        /* <DEDUP_REMOVED lines=8> */
.L_x_307:
[----:B------:R-:W-:Y:S05]  /*b760*/  BSYNC B1 ;  /* 0x0000000000017941 */ /* 0x000fea0003800000 */
.L_x_306:
[----:B-----5:R-:W-:Y:S01]  /*b770*/  IMAD.U32 R5, R3, 0x10000, RZ ;  /* 0x0001000003057824 */ /* 0x020fe200078e00ff */
[----:B------:R-:W-:Y:S01]  /*b780*/  ISETP.GT.AND P2, PT, R0, 0x11, P1 ;  /* 0x000000110000780c */ /* 0x000fe20000f44270 */
[----:B0-----:R-:W-:Y:S01]  /*b790*/  @P3 IMAD.MOV.U32 R4, RZ, RZ, R160 ;  /* 0x000000ffff043224 */ /* 0x001fe200078e00a0 */
[----:B------:R-:W-:Y:S01]  /*b7a0*/  BSSY B1, `(.L_x_308) ;  /* 0x0000009000017945 */ /* 0x000fe20003800000 */
[----:B------:R-:W-:-:S04]  /*b7b0*/  FMUL R5, R5, R16 ;  /* 0x0000001005057220 */ /* 0x000fc80000400000 */
[----:B------:R-:W-:-:S05]  /*b7c0*/  FFMA R5, R34, R2, R5 ;  /* 0x0000000222057223 */ /* 0x000fca0000000005 */
[----:B------:R-:W-:-:S04]  /*b7d0*/  F2FP.BF16.F32.PACK_AB R5, RZ, R5 ;  /* 0x00000005ff05723e */ /* 0x000fc800000010ff */
[----:B--2---:R-:W-:Y:S01]  /*b7e0*/  PRMT R10, R5, 0x7610, R10 ;  /* 0x00007610050a7816 */ /* 0x004fe2000000000a */
[----:B------:R-:W-:-:S05]  /*b7f0*/  @P3 IMAD.MOV.U32 R5, RZ, RZ, R161 ;  /* 0x000000ffff053224 */ /* 0x000fca00078e00a1 */
[----:B------:R0:W-:Y:S01]  /*b800*/  @P3 STG.E.U16 desc[UR36][R4.64+0x20], R10 ;  /* 0x0000200a04003986 */ /* 0x0001e2000c101524 */
[----:B------:R-:W-:Y:S05]  /*b810*/  @!P2 BRA `(.L_x_309) ;  /* 0x000000000004a947 */ /* 0x000fea0003800000 */
[----:B------:R2:W5:Y:S02]  /*b820*/  LDG.E.LTC128B.U16 R3, desc[UR36][R12.64+0x22] ;  /* 0x000022240c037981 */ /* 0x000564000c1e1520 */
.L_x_309:
[----:B------:R-:W-:Y:S05]  /*b830*/  BSYNC B1 ;  /* 0x0000000000017941 */ /* 0x000fea0003800000 */
.L_x_308:
[----:B0----5:R-:W-:Y:S01]  /*b840*/  SHF.L.U32 R5, R3, 0x10, RZ ;  /* 0x0000001003057819 */ /* 0x021fe200000006ff */
[----:B------:R-:W-:Y:S01]  /*b850*/  BSSY B1, `(.L_x_310) ;  /* 0x000000b000017945 */ /* 0x000fe20003800000 */
[----:B------:R-:W-:-:S03]  /*b860*/  ISETP.GT.AND P3, PT, R0, 0x18, P0 ;  /* 0x000000180000780c */ /* 0x000fc60000764270 */
[----:B------:R-:W-:Y:S01]  /*b870*/  FMUL R4, R5, R16 ;  /* 0x0000001005047220 */ /* 0x000fe20000400000 */
[----:B------:R-:W-:-:S03]  /*b880*/  @P2 IMAD.MOV.U32 R5, RZ, RZ, R161 ;  /* 0x000000ffff052224 */ /* 0x000fc600078e00a1 */
[----:B------:R-:W-:-:S05]  /*b890*/  FFMA R4, R35, R2, R4 ;  /* 0x0000000223047223 */ /* 0x000fca0000000004 */
[----:B------:R-:W-:-:S04]  /*b8a0*/  F2FP.BF16.F32.PACK_AB R4, RZ, R4 ;  /* 0x00000004ff04723e */ /* 0x000fc800000010ff */
[----:B------:R-:W-:Y:S01]  /*b8b0*/  PRMT R10, R4, 0x7610, R10 ;  /* 0x00007610040a7816 */ /* 0x000fe2000000000a */
[----:B------:R-:W-:-:S05]  /*b8c0*/  @P2 IMAD.MOV.U32 R4, RZ, RZ, R160 ;  /* 0x000000ffff042224 */ /* 0x000fca00078e00a0 */
[----:B------:R0:W-:Y:S01]  /*b8d0*/  @P2 STG.E.U16 desc[UR36][R4.64+0x22], R10 ;  /* 0x0000220a04002986 */ /* 0x0001e2000c101524 */
[----:B------:R-:W-:Y:S05]  /*b8e0*/  @!P3 BRA `(.L_x_311) ;  /* 0x000000000004b947 */ /* 0x000fea0003800000 */
[----:B------:R0:W5:Y:S02]  /*b8f0*/  LDG.E.LTC128B.U16 R3, desc[UR36][R6.64+0x30] ;  /* 0x0000302406037981 */ /* 0x000164000c1e1520 */
.L_x_311:
[----:B------:R-:W-:Y:S05]  /*b900*/  BSYNC B1 ;  /* 0x0000000000017941 */ /* 0x000fea0003800000 */
.L_x_310:
        /* <DEDUP_REMOVED lines=9> */
.L_x_313:
[----:B------:R-:W-:Y:S05]  /*b9a0*/  BSYNC B1 ;  /* 0x0000000000017941 */ /* 0x000fea0003800000 */
.L_x_312:
        /* <DEDUP_REMOVED lines=9> */
.L_x_315:
[----:B------:R-:W-:Y:S05]  /*ba40*/  BSYNC B1 ;  /* 0x0000000000017941 */ /* 0x000fea0003800000 */
.L_x_314:
[----:B-----5:R-:W-:Y:S01]  /*ba50*/  IMAD.U32 R5, R3, 0x10000, RZ ;  /* 0x0001000003057824 */ /* 0x020fe200078e00ff */
[----:B------:R-:W-:Y:S01]  /*ba60*/  ISETP.GT.AND P2, PT, R0, 0x19, P1 ;  /* 0x000000190000780c */ /* 0x000fe20000f44270 */
[----:B0-----:R-:W-:Y:S01]  /*ba70*/  @P3 IMAD.MOV.U32 R4, RZ, RZ, R160 ;  /* 0x000000ffff043224 */ /* 0x001fe200078e00a0 */
[----:B------:R-:W-:Y:S01]  /*ba80*/  BSSY B1, `(.L_x_316) ;  /* 0x0000009000017945 */ /* 0x000fe20003800000 */
[----:B------:R-:W-:-:S04]  /*ba90*/  FMUL R5, R5, R16 ;  /* 0x0000001005057220 */ /* 0x000fc80000400000 */
[----:B------:R-:W-:-:S05]  /*baa0*/  FFMA R5, R38, R2, R5 ;  /* 0x0000000226057223 */ /* 0x000fca0000000005 */
[----:B------:R-:W-:-:S04]  /*bab0*/  F2FP.BF16.F32.PACK_AB R5, RZ, R5 ;  /* 0x00000005ff05723e */ /* 0x000fc800000010ff */
[----:B------:R-:W-:Y:S01]  /*bac0*/  PRMT R10, R5, 0x7610, R10 ;  /* 0x00007610050a7816 */ /* 0x000fe2000000000a */
[----:B------:R-:W-:-:S05]  /*bad0*/  @P3 IMAD.MOV.U32 R5, RZ, RZ, R161 ;  /* 0x000000ffff053224 */ /* 0x000fca00078e00a1 */
[----:B------:R0:W-:Y:S01]  /*bae0*/  @P3 STG.E.U16 desc[UR36][R4.64+0x30], R10 ;  /* 0x0000300a04003986 */ /* 0x0001e2000c101524 */
[----:B------:R-:W-:Y:S05]  /*baf0*/  @!P2 BRA `(.L_x_317) ;  /* 0x000000000004a947 */ /* 0x000fea0003800000 */
[----:B------:R0:W5:Y:S02]  /*bb00*/  LDG.E.LTC128B.U16 R3, desc[UR36][R12.64+0x32] ;  /* 0x000032240c037981 */ /* 0x000164000c1e1520 */
.L_x_317:
[----:B------:R-:W-:Y:S05]  /*bb10*/  BSYNC B1 ;  /* 0x0000000000017941 */ /* 0x000fea0003800000 */
.L_x_316:
[----:B0----5:R-:W-:Y:S01]  /*bb20*/  IMAD.U32 R5, R3, 0x10000, RZ ;  /* 0x0001000003057824 */ /* 0x021fe200078e00ff */
[----:B------:R-:W-:Y:S01]  /*bb30*/  ISETP.GT.AND P3, PT, R0, 0x20, P0 ;  /* 0x000000200000780c */ /* 0x000fe20000764270 */
[----:B------:R-:W-:Y:S02]  /*bb40*/  BSSY B1, `(.L_x_318) ;  /* 0x000000a000017945 */ /* 0x000fe40003800000 */
[----:B------:R-:W-:Y:S01]  /*bb50*/  FMUL R4, R5, R16 ;  /* 0x0000001005047220 */ /* 0x000fe20000400000 */
[----:B------:R-:W-:-:S03]  /*bb60*/  @P2 MOV R5, R161 ;  /* 0x000000a100052202 */ /* 0x000fc60000000f00 */
[----:B------:R-:W-:-:S05]  /*bb70*/  FFMA R4, R39, R2, R4 ;  /* 0x0000000227047223 */ /* 0x000fca0000000004 */
[----:B------:R-:W-:-:S04]  /*bb80*/  F2FP.BF16.F32.PACK_AB R4, RZ, R4 ;  /* 0x00000004ff04723e */ /* 0x000fc800000010ff */
[----:B------:R-:W-:Y:S01]  /*bb90*/  PRMT R10, R4, 0x7610, R10 ;  /* 0x00007610040a7816 */ /* 0x000fe2000000000a */
[----:B------:R-:W-:-:S05]  /*bba0*/  @P2 IMAD.MOV.U32 R4, RZ, RZ, R160 ;  /* 0x000000ffff042224 */ /* 0x000fca00078e00a0 */
[----:B------:R0:W-:Y:S01]  /*bbb0*/  @P2 STG.E.U16 desc[UR36][R4.64+0x32], R10 ;  /* 0x0000320a04002986 */ /* 0x0001e2000c101524 */
[----:B------:R-:W-:Y:S05]  /*bbc0*/  @!P3 BRA `(.L_x_319) ;  /* 0x000000000004b947 */ /* 0x000fea0003800000 */
[----:B------:R0:W5:Y:S02]  /*bbd0*/  LDG.E.LTC128B.U16 R3, desc[UR36][R6.64+0x40] ;  /* 0x0000402406037981 */ /* 0x000164000c1e1520 */
.L_x_319:
[----:B------:R-:W-:Y:S05]  /*bbe0*/  BSYNC B1 ;  /* 0x0000000000017941 */ /* 0x000fea0003800000 */
.L_x_318:
        /* <DEDUP_REMOVED lines=9> */
.L_x_321:
[----:B------:R-:W-:Y:S05]  /*bc80*/  BSYNC B1 ;  /* 0x0000000000017941 */ /* 0x000fea0003800000 */
.L_x_320:
        /* <DEDUP_REMOVED lines=9> */
.L_x_323:
[----:B------:R-:W-:Y:S05]  /*bd20*/  BSYNC B1 ;  /* 0x0000000000017941 */ /* 0x000fea0003800000 */
.L_x_322:
        /* <DEDUP_REMOVED lines=12> */
.L_x_325:
[----:B------:R-:W-:Y:S05]  /*bdf0*/  BSYNC B1 ;  /* 0x0000000000017941 */ /* 0x000fea0003800000 */
.L_x_324:
[----:B0----5:R-:W-:Y:S01]  /*be00*/  IMAD.U32 R5, R3, 0x10000, RZ ;  /* 0x0001000003057824 */ /* 0x021fe200078e00ff */
[----:B------:R-:W-:Y:S01]  /*be10*/  ISETP.GT.AND P3, PT, R0, 0x28, P0 ;  /* 0x000000280000780c */ /* 0x000fe20000764270 */
[----:B------:R-:W-:Y:S02]  /*be20*/  BSSY B1, `(.L_x_326) ;  /* 0x000000a000017945 */ /* 0x000fe40003800000 */
        /* <DEDUP_REMOVED lines=9> */
.L_x_327:
[----:B------:R-:W-:Y:S05]  /*bec0*/  BSYNC B1 ;  /* 0x0000000000017941 */ /* 0x000fea0003800000 */
.L_x_326:
        /* <DEDUP_REMOVED lines=9> */
.L_x_329:
[----:B------:R-:W-:Y:S05]  /*bf60*/  BSYNC B1 ;  /* 0x0000000000017941 */ /* 0x000fea0003800000 */
.L_x_328:
[----:B0----5:R-:W-:Y:S01]  /*bf70*/  SHF.L.U32 R5, R3, 0x10, RZ ;  /* 0x0000001003057819 */ /* 0x021fe200000006ff */
        /* <DEDUP_REMOVED lines=8> */
.L_x_331:
[----:B------:R-:W-:Y:S05]  /*c000*/  BSYNC B1 ;  /* 0x0000000000017941 */ /* 0x000fea0003800000 */
.L_x_330:
        /* <DEDUP_REMOVED lines=12> */
.L_x_333:
[----:B------:R-:W-:Y:S05]  /*c0d0*/  BSYNC B1 ;  /* 0x0000000000017941 */ /* 0x000fea0003800000 */
.L_x_332:
        /* <DEDUP_REMOVED lines=12> */
.L_x_335:
[----:B------:R-:W-:Y:S05]  /*c1a0*/  BSYNC B1 ;  /* 0x0000000000017941 */ /* 0x000fea0003800000 */
.L_x_334:
        /* <DEDUP_REMOVED lines=9> */
.L_x_337:
[----:B------:R-:W-:Y:S05]  /*c240*/  BSYNC B1 ;  /* 0x0000000000017941 */ /* 0x000fea0003800000 */
.L_x_336:
        /* <DEDUP_REMOVED lines=9> */
.L_x_339:
[----:B------:R-:W-:Y:S05]  /*c2e0*/  BSYNC B1 ;  /* 0x0000000000017941 */ /* 0x000fea0003800000 */
.L_x_338:
[----:B-----5:R-:W-:Y:S01]  /*c2f0*/  IMAD.U32 R5, R3, 0x10000, RZ ;  /* 0x0001000003057824 */ /* 0x020fe200078e00ff */
[----:B0-----:R-:W-:Y:S01]  /*c300*/  @P3 MOV R4, R160 ;  /* 0x000000a000043202 */ /* 0x001fe20000000f00 */
[----:B------:R-:W-:Y:S01]  /*c310*/  BSSY B1, `(.L_x_340) ;  /* 0x000000a000017945 */ /* 0x000fe20003800000 */
[----:B------:R-:W-:Y:S01]  /*c320*/  ISETP.GT.AND P2, PT, R0, 0x31, P1 ;  /* 0x000000310000780c */ /* 0x000fe20000f44270 */
        /* <DEDUP_REMOVED lines=8> */
.L_x_341:
[----:B------:R-:W-:Y:S05]  /*c3b0*/  BSYNC B1 ;  /* 0x0000000000017941 */ /* 0x000fea0003800000 */
.L_x_340:
        /* <DEDUP_REMOVED lines=12> */
.L_x_343:
[----:B------:R-:W-:Y:S05]  /*c480*/  BSYNC B1 ;  /* 0x0000000000017941 */ /* 0x000fea0003800000 */
.L_x_342:
        /* <DEDUP_REMOVED lines=9> */
.L_x_345:
[----:B------:R-:W-:Y:S05]  /*c520*/  BSYNC B1 ;  /* 0x0000000000017941 */ /* 0x000fea0003800000 */
.L_x_344:
        /* <DEDUP_REMOVED lines=9> */
.L_x_347:
[----:B------:R-:W-:Y:S05]  /*c5c0*/  BSYNC B1 ;  /* 0x0000000000017941 */ /* 0x000fea0003800000 */
.L_x_346:
        /* <DEDUP_REMOVED lines=12> */
.L_x_349:
[----:B------:R-:W-:Y:S05]  /*c690*/  BSYNC B1 ;  /* 0x0000000000017941 */ /* 0x000fea0003800000 */
.L_x_348:
        /* <DEDUP_REMOVED lines=12> */
.L_x_351:
[----:B------:R-:W-:Y:S05]  /*c760*/  BSYNC B1 ;  /* 0x0000000000017941 */ /* 0x000fea0003800000 */
.L_x_350:
        /* <DEDUP_REMOVED lines=9> */
.L_x_353:
[----:B------:R-:W-:Y:S05]  /*c800*/  BSYNC B1 ;  /* 0x0000000000017941 */ /* 0x000fea0003800000 */
.L_x_352:
        /* <DEDUP_REMOVED lines=9> */
.L_x_355:
[----:B------:R-:W-:Y:S05]  /*c8a0*/  BSYNC B1 ;  /* 0x0000000000017941 */ /* 0x000fea0003800000 */
.L_x_354:
        /* <DEDUP_REMOVED lines=12> */
.L_x_357:
[----:B------:R-:W-:Y:S05]  /*c970*/  BSYNC B1 ;  /* 0x0000000000017941 */ /* 0x000fea0003800000 */
.L_x_356:
        /* <DEDUP_REMOVED lines=12> */
.L_x_359:
[----:B------:R-:W-:Y:S05]  /*ca40*/  BSYNC B1 ;  /* 0x0000000000017941 */ /* 0x000fea0003800000 */
.L_x_358:
        /* <DEDUP_REMOVED lines=9> */
.L_x_361:
[----:B------:R-:W-:Y:S05]  /*cae0*/  BSYNC B1 ;  /* 0x0000000000017941 */ /* 0x000fea0003800000 */
.L_x_360:
        /* <DEDUP_REMOVED lines=9> */
.L_x_363:
[----:B------:R-:W-:Y:S05]  /*cb80*/  BSYNC B1 ;  /* 0x0000000000017941 */ /* 0x000fea0003800000 */
.L_x_362:
        /* <DEDUP_REMOVED lines=12> */
.L_x_365:
[----:B------:R-:W-:Y:S05]  /*cc50*/  BSYNC B1 ;  /* 0x0000000000017941 */ /* 0x000fea0003800000 */
.L_x_364:
        /* <DEDUP_REMOVED lines=12> */
.L_x_367:
[----:B------:R-:W-:Y:S05]  /*cd20*/  BSYNC B1 ;  /* 0x0000000000017941 */ /* 0x000fea0003800000 */
.L_x_366:
        /* <DEDUP_REMOVED lines=9> */
.L_x_369:
[----:B------:R-:W-:Y:S05]  /*cdc0*/  BSYNC B1 ;  /* 0x0000000000017941 */ /* 0x000fea0003800000 */
.L_x_368:
        /* <DEDUP_REMOVED lines=9> */
.L_x_371:
[----:B------:R-:W-:Y:S05]  /*ce60*/  BSYNC B1 ;  /* 0x0000000000017941 */ /* 0x000fea0003800000 */
.L_x_370:
        /* <DEDUP_REMOVED lines=12> */
.L_x_373:
[----:B------:R-:W-:Y:S05]  /*cf30*/  BSYNC B1 ;  /* 0x0000000000017941 */ /* 0x000fea0003800000 */
.L_x_372:
        /* <DEDUP_REMOVED lines=12> */
.L_x_375:
[----:B------:R-:W-:Y:S05]  /*d000*/  BSYNC B1 ;  /* 0x0000000000017941 */ /* 0x000fea0003800000 */
.L_x_374:
        /* <DEDUP_REMOVED lines=9> */
.L_x_377:
[----:B------:R-:W-:Y:S05]  /*d0a0*/  BSYNC B1 ;  /* 0x0000000000017941 */ /* 0x000fea0003800000 */
.L_x_376:
        /* <DEDUP_REMOVED lines=9> */
.L_x_379:
[----:B------:R-:W-:Y:S05]  /*d140*/  BSYNC B1 ;  /* 0x0000000000017941 */ /* 0x000fea0003800000 */
.L_x_378:
        /* <DEDUP_REMOVED lines=12> */
.L_x_381:
[----:B------:R-:W-:Y:S05]  /*d210*/  BSYNC B1 ;  /* 0x0000000000017941 */ /* 0x000fea0003800000 */
.L_x_380:
        /* <DEDUP_REMOVED lines=12> */
.L_x_383:
[----:B------:R-:W-:Y:S05]  /*d2e0*/  BSYNC B1 ;  /* 0x0000000000017941 */ /* 0x000fea0003800000 */
.L_x_382:
        /* <DEDUP_REMOVED lines=9> */
.L_x_385:
[----:B------:R-:W-:Y:S05]  /*d380*/  BSYNC B1 ;  /* 0x0000000000017941 */ /* 0x000fea0003800000 */
.L_x_384:
        /* <DEDUP_REMOVED lines=9> */
.L_x_387:
[----:B------:R-:W-:Y:S05]  /*d420*/  BSYNC B1 ;  /* 0x0000000000017941 */ /* 0x000fea0003800000 */
.L_x_386:
        /* <DEDUP_REMOVED lines=12> */
.L_x_389:
[----:B------:R-:W-:Y:S05]  /*d4f0*/  BSYNC B1 ;  /* 0x0000000000017941 */ /* 0x000fea0003800000 */
.L_x_388:
        /* <DEDUP_REMOVED lines=12> */
.L_x_391:
[----:B------:R-:W-:Y:S05]  /*d5c0*/  BSYNC B1 ;  /* 0x0000000000017941 */ /* 0x000fea0003800000 */
.L_x_390:
        /* <DEDUP_REMOVED lines=9> */
.L_x_393:
[----:B------:R-:W-:Y:S05]  /*d660*/  BSYNC B1 ;  /* 0x0000000000017941 */ /* 0x000fea0003800000 */
.L_x_392:
        /* <DEDUP_REMOVED lines=9> */
.L_x_395:
[----:B------:R-:W-:Y:S05]  /*d700*/  BSYNC B1 ;  /* 0x0000000000017941 */ /* 0x000fea0003800000 */
.L_x_394:
        /* <DEDUP_REMOVED lines=12> */
.L_x_397:
[----:B------:R-:W-:Y:S05]  /*d7d0*/  BSYNC B1 ;  /* 0x0000000000017941 */ /* 0x000fea0003800000 */
.L_x_396:
        /* <DEDUP_REMOVED lines=12> */
.L_x_399:
[----:B------:R-:W-:Y:S05]  /*d8a0*/  BSYNC B1 ;  /* 0x0000000000017941 */ /* 0x000fea0003800000 */
.L_x_398:
        /* <DEDUP_REMOVED lines=9> */
.L_x_401:
[----:B------:R-:W-:Y:S05]  /*d940*/  BSYNC B1 ;  /* 0x0000000000017941 */ /* 0x000fea0003800000 */
.L_x_400:
        /* <DEDUP_REMOVED lines=9> */
.L_x_403:
[----:B------:R-:W-:Y:S05]  /*d9e0*/  BSYNC B1 ;  /* 0x0000000000017941 */ /* 0x000fea0003800000 */
.L_x_402:
        /* <DEDUP_REMOVED lines=12> */
.L_x_405:
[----:B------:R-:W-:Y:S05]  /*dab0*/  BSYNC B1 ;  /* 0x0000000000017941 */ /* 0x000fea0003800000 */
.L_x_404:
        /* <DEDUP_REMOVED lines=12> */
.L_x_407:
[----:B------:R-:W-:Y:S05]  /*db80*/  BSYNC B1 ;  /* 0x0000000000017941 */ /* 0x000fea0003800000 */
.L_x_406:
        /* <DEDUP_REMOVED lines=9> */
.L_x_409:
[----:B------:R-:W-:Y:S05]  /*dc20*/  BSYNC B1 ;  /* 0x0000000000017941 */ /* 0x000fea0003800000 */
.L_x_408:
        /* <DEDUP_REMOVED lines=9> */
.L_x_411:
[----:B------:R-:W-:Y:S05]  /*dcc0*/  BSYNC B1 ;  /* 0x0000000000017941 */ /* 0x000fea0003800000 */
.L_x_410:
        /* <DEDUP_REMOVED lines=12> */
.L_x_413:
[----:B------:R-:W-:Y:S05]  /*dd90*/  BSYNC B1 ;  /* 0x0000000000017941 */ /* 0x000fea0003800000 */
.L_x_412:
        /* <DEDUP_REMOVED lines=12> */
.L_x_415:
[----:B------:R-:W-:Y:S05]  /*de60*/  BSYNC B1 ;  /* 0x0000000000017941 */ /* 0x000fea0003800000 */
.L_x_414:
        /* <DEDUP_REMOVED lines=9> */
.L_x_417:
[----:B------:R-:W-:Y:S05]  /*df00*/  BSYNC B1 ;  /* 0x0000000000017941 */ /* 0x000fea0003800000 */
.L_x_416:
        /* <DEDUP_REMOVED lines=9> */
.L_x_419:
[----:B------:R-:W-:Y:S05]  /*dfa0*/  BSYNC B1 ;  /* 0x0000000000017941 */ /* 0x000fea0003800000 */
.L_x_418:
        /* <DEDUP_REMOVED lines=12> */
.L_x_421:
[----:B------:R-:W-:Y:S05]  /*e070*/  BSYNC B1 ;  /* 0x0000000000017941 */ /* 0x000fea0003800000 */
.L_x_420:
        /* <DEDUP_REMOVED lines=12> */
.L_x_423:
[----:B------:R-:W-:Y:S05]  /*e140*/  BSYNC B1 ;  /* 0x0000000000017941 */ /* 0x000fea0003800000 */
.L_x_422:
        /* <DEDUP_REMOVED lines=9> */
.L_x_425:
[----:B------:R-:W-:Y:S05]  /*e1e0*/  BSYNC B1 ;  /* 0x0000000000017941 */ /* 0x000fea0003800000 */
.L_x_424:
        /* <DEDUP_REMOVED lines=9> */
.L_x_427:
[----:B------:R-:W-:Y:S05]  /*e280*/  BSYNC B1 ;  /* 0x0000000000017941 */ /* 0x000fea0003800000 */
.L_x_426:
[----:B-----5:R-:W-:Y:S01]  /*e290*/  SHF.L.U32 R5, R3, 0x10, RZ ;  /* 0x0000001003057819 */ /* 0x020fe200000006ff */
[----:B0-----:R-:W-:Y:S01]  /*e2a0*/  @P3 IMAD.MOV.U32 R4, RZ, RZ, R160 ;  /* 0x000000ffff043224 */ /* 0x001fe200078e00a0 */
[----:B------:R-:W-:Y:S01]  /*e2b0*/  ISETP.GT.AND P2, PT, R0, 0x89, P1 ;  /* 0x000000890000780c */ /* 0x000fe20000f44270 */
[----:B------:R-:W-:Y:S02]  /*e2c0*/  BSSY B1, `(.L_x_428) ;  /* 0x0000009000017945 */ /* 0x000fe40003800000 */
        /* <DEDUP_REMOVED lines=8> */
.L_x_429:
[----:B------:R-:W-:Y:S05]  /*e350*/  BSYNC B1 ;  /* 0x0000000000017941 */ /* 0x000fea0003800000 */
.L_x_428:
        /* <DEDUP_REMOVED lines=12> */
.L_x_431:
[----:B------:R-:W-:Y:S05]  /*e420*/  BSYNC B1 ;  /* 0x0000000000017941 */ /* 0x000fea0003800000 */
.L_x_430:
        /* <DEDUP_REMOVED lines=9> */
.L_x_433:
[----:B------:R-:W-:Y:S05]  /*e4c0*/  BSYNC B1 ;  /* 0x0000000000017941 */ /* 0x000fea0003800000 */
.L_x_432:
        /* <DEDUP_REMOVED lines=9> */
.L_x_435:
[----:B------:R-:W-:Y:S05]  /*e560*/  BSYNC B1 ;  /* 0x0000000000017941 */ /* 0x000fea0003800000 */
.L_x_434:
        /* <DEDUP_REMOVED lines=12> */
.L_x_437:
[----:B------:R-:W-:Y:S05]  /*e630*/  BSYNC B1 ;  /* 0x0000000000017941 */ /* 0x000fea0003800000 */
.L_x_436:
        /* <DEDUP_REMOVED lines=12> */
.L_x_439:
[----:B------:R-:W-:Y:S05]  /*e700*/  BSYNC B1 ;  /* 0x0000000000017941 */ /* 0x000fea0003800000 */
.L_x_438:
        /* <DEDUP_REMOVED lines=9> */
.L_x_441:
[----:B------:R-:W-:Y:S05]  /*e7a0*/  BSYNC B1 ;  /* 0x0000000000017941 */ /* 0x000fea0003800000 */
.L_x_440:
        /* <DEDUP_REMOVED lines=9> */
.L_x_443:
[----:B------:R-:W-:Y:S05]  /*e840*/  BSYNC B1 ;  /* 0x0000000000017941 */ /* 0x000fea0003800000 */
.L_x_442:
[----:B-----5:R-:W-:Y:S01]  /*e850*/  IMAD.U32 R5, R3, 0x10000, RZ ;  /* 0x0001000003057824 */ /* 0x020fe200078e00ff */
[----:B------:R-:W-:Y:S01]  /*e860*/  ISETP.GT.AND P2, PT, R0, 0x99, P1 ;  /* 0x000000990000780c */ /* 0x000fe20000f44270 */
[----:B0-----:R-:W-:Y:S01]  /*e870*/  @P3 IMAD.MOV.U32 R4, RZ, RZ, R160 ;  /* 0x000000ffff043224 */ /* 0x001fe200078e00a0 */
[----:B------:R-:W-:Y:S01]  /*e880*/  BSSY B1, `(.L_x_444) ;  /* 0x0000009000017945 */ /* 0x000fe20003800000 */
[----:B------:R-:W-:-:S04]  /*e890*/  FMUL R5, R5, R16 ;  /* 0x0000001005057220 */ /* 0x000fc80000400000 */
[----:B------:R-:W-:-:S05]  /*e8a0*/  FFMA R5, R102, R2, R5 ;  /* 0x0000000266057223 */ /* 0x000fca0000000005 */
[----:B------:R-:W-:-:S04]  /*e8b0*/  F2FP.BF16.F32.PACK_AB R5, RZ, R5 ;  /* 0x00000005ff05723e */ /* 0x000fc800000010ff */
[----:B------:R-:W-:Y:S02]  /*e8c0*/  PRMT R10, R5, 0x7610, R10 ;  /* 0x00007610050a7816 */ /* 0x000fe4000000000a */
[----:B------:R-:W-:-:S05]  /*e8d0*/  @P3 MOV R5, R161 ;  /* 0x000000a100053202 */ /* 0x000fca0000000f00 */
[----:B------:R0:W-:Y:S01]  /*e8e0*/  @P3 STG.E.U16 desc[UR36][R4.64+0x130], R10 ;  /* 0x0001300a04003986 */ /* 0x0001e2000c101524 */
[----:B------:R-:W-:Y:S05]  /*e8f0*/  @!P2 BRA `(.L_x_445) ;  /* 0x000000000004a947 */ /* 0x000fea0003800000 */
[----:B------:R0:W5:Y:S02]  /*e900*/  LDG.E.LTC128B.U16 R3, desc[UR36][R12.64+0x132] ;  /* 0x000132240c037981 */ /* 0x000164000c1e1520 */
.L_x_445:
[----:B------:R-:W-:Y:S05]  /*e910*/  BSYNC B1 ;  /* 0x0000000000017941 */ /* 0x000fea0003800000 */
.L_x_444:
        /* <DEDUP_REMOVED lines=12> */
.L_x_447:
[----:B------:R-:W-:Y:S05]  /*e9e0*/  BSYNC B1 ;  /* 0x0000000000017941 */ /* 0x000fea0003800000 */
.L_x_446:
        /* <DEDUP_REMOVED lines=9> */
.L_x_449:
[----:B------:R-:W-:Y:S05]  /*ea80*/  BSYNC B1 ;  /* 0x0000000000017941 */ /* 0x000fea0003800000 */
.L_x_448:
        /* <DEDUP_REMOVED lines=9> */
.L_x_451:
[----:B------:R-:W-:Y:S05]  /*eb20*/  BSYNC B1 ;  /* 0x0000000000017941 */ /* 0x000fea0003800000 */
.L_x_450:
        /* <DEDUP_REMOVED lines=12> */
.L_x_453:
[----:B------:R-:W-:Y:S05]  /*ebf0*/  BSYNC B1 ;  /* 0x0000000000017941 */ /* 0x000fea0003800000 */
.L_x_452:
        /* <DEDUP_REMOVED lines=12> */
.L_x_455:
[----:B------:R-:W-:Y:S05]  /*ecc0*/  BSYNC B1 ;  /* 0x0000000000017941 */ /* 0x000fea0003800000 */
.L_x_454:
        /* <DEDUP_REMOVED lines=9> */
.L_x_457:
[----:B------:R-:W-:Y:S05]  /*ed60*/  BSYNC B1 ;  /* 0x0000000000017941 */ /* 0x000fea0003800000 */
.L_x_456:
        /* <DEDUP_REMOVED lines=9> */
.L_x_459:
[----:B------:R-:W-:Y:S05]  /*ee00*/  BSYNC B1 ;  /* 0x0000000000017941 */ /* 0x000fea0003800000 */
.L_x_458:
        /* <DEDUP_REMOVED lines=12> */
.L_x_461:
[----:B------:R-:W-:Y:S05]  /*eed0*/  BSYNC B1 ;  /* 0x0000000000017941 */ /* 0x000fea0003800000 */
.L_x_460:
[----:B0----5:R-:W-:Y:S01]  /*eee0*/  IMAD.U32 R5, R3, 0x10000, RZ ;  /* 0x0001000003057824 */ /* 0x021fe200078e00ff */
[----:B------:R-:W-:Y:S01]  /*eef0*/  ISETP.GT.AND P3, PT, R0, 0xb0, P0 ;  /* 0x000000b00000780c */ /* 0x000fe20000764270 */
[----:B------:R-:W-:Y:S02]  /*ef00*/  BSSY B1, `(.L_x_462) ;  /* 0x000000a000017945 */ /* 0x000fe40003800000 */
[----:B------:R-:W-:Y:S01]  /*ef10*/  FMUL R4, R5, R16 ;  /* 0x0000001005047220 */ /* 0x000fe20000400000 */
[----:B------:R-:W-:-:S03]  /*ef20*/  @P2 IMAD.MOV.U32 R5, RZ, RZ, R161 ;  /* 0x000000ffff052224 */ /* 0x000fc600078e00a1 */
[----:B------:R-:W-:-:S05]  /*ef30*/  FFMA R4, R111, R2, R4 ;  /* 0x000000026f047223 */ /* 0x000fca0000000004 */
[----:B------:R-:W-:-:S04]  /*ef40*/  F2FP.BF16.F32.PACK_AB R4, RZ, R4 ;  /* 0x00000004ff04723e */ /* 0x000fc800000010ff */
[----:B------:R-:W-:Y:S02]  /*ef50*/  PRMT R10, R4, 0x7610, R10 ;  /* 0x00007610040a7816 */ /* 0x000fe4000000000a */
[----:B------:R-:W-:-:S05]  /*ef60*/  @P2 MOV R4, R160 ;  /* 0x000000a000042202 */ /* 0x000fca0000000f00 */
[----:B------:R0:W-:Y:S01]  /*ef70*/  @P2 STG.E.U16 desc[UR36][R4.64+0x152], R10 ;  /* 0x0001520a04002986 */ /* 0x0001e2000c101524 */
[----:B------:R-:W-:Y:S05]  /*ef80*/  @!P3 BRA `(.L_x_463) ;  /* 0x000000000004b947 */ /* 0x000fea0003800000 */
[----:B------:R0:W5:Y:S02]  /*ef90*/  LDG.E.LTC128B.U16 R3, desc[UR36][R6.64+0x160] ;  /* 0x0001602406037981 */ /* 0x000164000c1e1520 */
.L_x_463:
[----:B------:R-:W-:Y:S05]  /*efa0*/  BSYNC B1 ;  /* 0x0000000000017941 */ /* 0x000fea0003800000 */
.L_x_462:
        /* <DEDUP_REMOVED lines=9> */
.L_x_465:
[----:B------:R-:W-:Y:S05]  /*f040*/  BSYNC B1 ;  /* 0x0000000000017941 */ /* 0x000fea0003800000 */
.L_x_464:
        /* <DEDUP_REMOVED lines=9> */
.L_x_467:
[----:B------:R-:W-:Y:S05]  /*f0e0*/  BSYNC B1 ;  /* 0x0000000000017941 */ /* 0x000fea0003800000 */
.L_x_466:
        /* <DEDUP_REMOVED lines=12> */
.L_x_469:
[----:B------:R-:W-:Y:S05]  /*f1b0*/  BSYNC B1 ;  /* 0x0000000000017941 */ /* 0x000fea0003800000 */
.L_x_468:
        /* <DEDUP_REMOVED lines=12> */
.L_x_471:
[----:B------:R-:W-:Y:S05]  /*f280*/  BSYNC B1 ;  /* 0x0000000000017941 */ /* 0x000fea0003800000 */
.L_x_470:
        /* <DEDUP_REMOVED lines=9> */
.L_x_473:
[----:B------:R-:W-:Y:S05]  /*f320*/  BSYNC B1 ;  /* 0x0000000000017941 */ /* 0x000fea0003800000 */
.L_x_472:
        /* <DEDUP_REMOVED lines=9> */
.L_x_475:
[----:B------:R-:W-:Y:S05]  /*f3c0*/  BSYNC B1 ;  /* 0x0000000000017941 */ /* 0x000fea0003800000 */
.L_x_474:
        /* <DEDUP_REMOVED lines=12> */
.L_x_477:
[----:B------:R-:W-:Y:S05]  /*f490*/  BSYNC B1 ;  /* 0x0000000000017941 */ /* 0x000fea0003800000 */
.L_x_476:
        /* <DEDUP_REMOVED lines=12> */
.L_x_479:
[----:B------:R-:W-:Y:S05]  /*f560*/  BSYNC B1 ;  /* 0x0000000000017941 */ /* 0x000fea0003800000 */
.L_x_478:
        /* <DEDUP_REMOVED lines=9> */
.L_x_481:
[----:B------:R-:W-:Y:S05]  /*f600*/  BSYNC B1 ;  /* 0x0000000000017941 */ /* 0x000fea0003800000 */
.L_x_480:
        /* <DEDUP_REMOVED lines=9> */
.L_x_483:
[----:B------:R-:W-:Y:S05]  /*f6a0*/  BSYNC B1 ;  /* 0x0000000000017941 */ /* 0x000fea0003800000 */
.L_x_482:
        /* <DEDUP_REMOVED lines=12> */
.L_x_485:
[----:B------:R-:W-:Y:S05]  /*f770*/  BSYNC B1 ;  /* 0x0000000000017941 */ /* 0x000fea0003800000 */
.L_x_484:
        /* <DEDUP_REMOVED lines=12> */
.L_x_487:
[----:B------:R-:W-:Y:S05]  /*f840*/  BSYNC B1 ;  /* 0x0000000000017941 */ /* 0x000fea0003800000 */
.L_x_486:
        /* <DEDUP_REMOVED lines=9> */
.L_x_489:
[----:B------:R-:W-:Y:S05]  /*f8e0*/  BSYNC B1 ;  /* 0x0000000000017941 */ /* 0x000fea0003800000 */
.L_x_488:
        /* <DEDUP_REMOVED lines=9> */
.L_x_491:
[----:B------:R-:W-:Y:S05]  /*f980*/  BSYNC B1 ;  /* 0x0000000000017941 */ /* 0x000fea0003800000 */
.L_x_490:
        /* <DEDUP_REMOVED lines=12> */
.L_x_493:
[----:B------:R-:W-:Y:S05]  /*fa50*/  BSYNC B1 ;  /* 0x0000000000017941 */ /* 0x000fea0003800000 */
.L_x_492:
        /* <DEDUP_REMOVED lines=12> */
.L_x_495:
[----:B------:R-:W-:Y:S05]  /*fb20*/  BSYNC B1 ;  /* 0x0000000000017941 */ /* 0x000fea0003800000 */
.L_x_494:
        /* <DEDUP_REMOVED lines=9> */
.L_x_497:
[----:B------:R-:W-:Y:S05]  /*fbc0*/  BSYNC B1 ;  /* 0x0000000000017941 */ /* 0x000fea0003800000 */
.L_x_496:
        /* <DEDUP_REMOVED lines=9> */
.L_x_499:
[----:B------:R-:W-:Y:S05]  /*fc60*/  BSYNC B1 ;  /* 0x0000000000017941 */ /* 0x000fea0003800000 */
.L_x_498:
        /* <DEDUP_REMOVED lines=12> */
.L_x_501:
[----:B------:R-:W-:Y:S05]  /*fd30*/  BSYNC B1 ;  /* 0x0000000000017941 */ /* 0x000fea0003800000 */
.L_x_500:
        /* <DEDUP_REMOVED lines=12> */
.L_x_503:
[----:B------:R-:W-:Y:S05]  /*fe00*/  BSYNC B1 ;  /* 0x0000000000017941 */ /* 0x000fea0003800000 */
.L_x_502:
        /* <DEDUP_REMOVED lines=9> */
.L_x_505:
[----:B------:R-:W-:Y:S05]  /*fea0*/  BSYNC B1 ;  /* 0x0000000000017941 */ /* 0x000fea0003800000 */
.L_x_504:
        /* <DEDUP_REMOVED lines=9> */
.L_x_507:
[----:B------:R-:W-:Y:S05]  /*ff40*/  BSYNC B1 ;  /* 0x0000000000017941 */ /* 0x000fea0003800000 */
.L_x_506:
        /* <DEDUP_REMOVED lines=12> */
.L_x_509:
[----:B------:R-:W-:Y:S05]  /*10010*/  BSYNC B1 ;  /* 0x0000000000017941 */ /* 0x000fea0003800000 */
.L_x_508:
        /* <DEDUP_REMOVED lines=12> */
.L_x_511:
[----:B------:R-:W-:Y:S05]  /*100e0*/  BSYNC B1 ;  /* 0x0000000000017941 */ /* 0x000fea0003800000 */
.L_x_510:
        /* <DEDUP_REMOVED lines=9> */
.L_x_513:
[----:B------:R-:W-:Y:S05]  /*10180*/  BSYNC B1 ;  /* 0x0000000000017941 */ /* 0x000fea0003800000 */
.L_x_512:
        /* <DEDUP_REMOVED lines=9> */
.L_x_515:
[----:B------:R-:W-:Y:S05]  /*10220*/  BSYNC B1 ;  /* 0x0000000000017941 */ /* 0x000fea0003800000 */
.L_x_514:
        /* <DEDUP_REMOVED lines=12> */
.L_x_517:
[----:B------:R-:W-:Y:S05]  /*102f0*/  BSYNC B1 ;  /* 0x0000000000017941 */ /* 0x000fea0003800000 */
.L_x_516:
        /* <DEDUP_REMOVED lines=12> */
.L_x_519:
[----:B------:R-:W-:Y:S05]  /*103c0*/  BSYNC B1 ;  /* 0x0000000000017941 */ /* 0x000fea0003800000 */
.L_x_518:
        /* <DEDUP_REMOVED lines=9> */
.L_x_521:
[----:B------:R-:W-:Y:S05]  /*10460*/  BSYNC B1 ;  /* 0x0000000000017941 */ /* 0x000fea0003800000 */
.L_x_520:
        /* <DEDUP_REMOVED lines=9> */
.L_x_523:
[----:B------:R-:W-:Y:S05]  /*10500*/  BSYNC B1 ;  /* 0x0000000000017941 */ /* 0x000fea0003800000 */
.L_x_522:
        /* <DEDUP_REMOVED lines=12> */
.L_x_525:
[----:B------:R-:W-:Y:S05]  /*105d0*/  BSYNC B1 ;  /* 0x0000000000017941 */ /* 0x000fea0003800000 */
.L_x_524:
        /* <DEDUP_REMOVED lines=12> */
.L_x_527:
[----:B------:R-:W-:Y:S05]  /*106a0*/  BSYNC B1 ;  /* 0x0000000000017941 */ /* 0x000fea0003800000 */
.L_x_526:
        /* <DEDUP_REMOVED lines=9> */
.L_x_529:
[----:B------:R-:W-:Y:S05]  /*10740*/  BSYNC B1 ;  /* 0x0000000000017941 */ /* 0x000fea0003800000 */
.L_x_528:
        /* <DEDUP_REMOVED lines=9> */
.L_x_531:
[----:B------:R-:W-:Y:S05]  /*107e0*/  BSYNC B1 ;  /* 0x0000000000017941 */ /* 0x000fea0003800000 */
.L_x_530:
        /* <DEDUP_REMOVED lines=12> */
.L_x_533:
[----:B------:R-:W-:Y:S05]  /*108b0*/  BSYNC B1 ;  /* 0x0000000000017941 */ /* 0x000fea0003800000 */
.L_x_532:
        /* <DEDUP_REMOVED lines=12> */
.L_x_535:
[----:B------:R-:W-:Y:S05]  /*10980*/  BSYNC B1 ;  /* 0x0000000000017941 */ /* 0x000fea0003800000 */
.L_x_534:
        /* <DEDUP_REMOVED lines=9> */
.L_x_537:
[----:B------:R-:W-:Y:S05]  /*10a20*/  BSYNC B1 ;  /* 0x0000000000017941 */ /* 0x000fea0003800000 */
.L_x_536:
        /* <DEDUP_REMOVED lines=9> */
.L_x_539:
[----:B------:R-:W-:Y:S05]  /*10ac0*/  BSYNC B1 ;  /* 0x0000000000017941 */ /* 0x000fea0003800000 */
.L_x_538:
[----:B-----5:R-:W-:Y:S01]  /*10ad0*/  IMAD.U32 R5, R3, 0x10000, RZ ;  /* 0x0001000003057824 */ /* 0x020fe200078e00ff */
[----:B------:R-:W-:Y:S01]  /*10ae0*/  ISETP.GT.AND P1, PT, R0, 0xf9, P1 ;  /* 0x000000f90000780c */ /* 0x000fe20000f24270 */
[----:B0-----:R-:W-:Y:S01]  /*10af0*/  @P2 IMAD.MOV.U32 R4, RZ, RZ, R160 ;  /* 0x000000ffff042224 */ /* 0x001fe200078e00a0 */
[----:B------:R-:W-:Y:S01]  /*10b00*/  BSSY B1, `(.L_x_540) ;  /* 0x0000009000017945 */ /* 0x000fe20003800000 */
[----:B------:R-:W-:-:S04]  /*10b10*/  FMUL R5, R5, R16 ;  /* 0x0000001005057220 */ /* 0x000fc80000400000 */
[----:B------:R-:W-:-:S05]  /*10b20*/  FFMA R5, R150, R2, R5 ;  /* 0x0000000296057223 */ /* 0x000fca0000000005 */
[----:B------:R-:W-:-:S04]  /*10b30*/  F2FP.BF16.F32.PACK_AB R5, RZ, R5 ;  /* 0x00000005ff05723e */ /* 0x000fc800000010ff */
[----:B-1--4-:R-:W-:Y:S01]  /*10b40*/  PRMT R6, R5, 0x7610, R6 ;  /* 0x0000761005067816 */ /* 0x012fe20000000006 */
[----:B------:R-:W-:-:S05]  /*10b50*/  @P2 IMAD.MOV.U32 R5, RZ, RZ, R161 ;  /* 0x000000ffff052224 */ /* 0x000fca00078e00a1 */
[----:B------:R0:W-:Y:S01]  /*10b60*/  @P2 STG.E.U16 desc[UR36][R4.64+0x1f0], R6 ;  /* 0x0001f00604002986 */ /* 0x0001e2000c101524 */
[----:B------:R-:W-:Y:S05]  /*10b70*/  @!P1 BRA `(.L_x_541) ;  /* 0x0000000000049947 */ /* 0x000fea0003800000 */
[----:B------:R1:W5:Y:S02]  /*10b80*/  LDG.E.LTC128B.U16 R3, desc[UR36][R12.64+0x1f2] ;  /* 0x0001f2240c037981 */ /* 0x000364000c1e1520 */
.L_x_541:
[----:B------:R-:W-:Y:S05]  /*10b90*/  BSYNC B1 ;  /* 0x0000000000017941 */ /* 0x000fea0003800000 */
.L_x_540:
[----:B------:R-:W-:Y:S05]  /*10ba0*/  @!P1 BRA `(.L_x_542) ;  /* 0x0000004c00b09947 */ /* 0x000fea0003800000 */
[----:B-----5:R-:W-:-:S04]  /*10bb0*/  IMAD.U32 R3, R3, 0x10000, RZ ;  /* 0x0001000003037824 */ /* 0x020fc800078e00ff */
[----:B------:R-:W-:-:S04]  /*10bc0*/  FMUL R0, R3, R16 ;  /* 0x0000001003007220 */ /* 0x000fc80000400000 */
[----:B------:R-:W-:-:S05]  /*10bd0*/  FFMA R0, R151, R2, R0 ;  /* 0x0000000297007223 */ /* 0x000fca0000000000 */
[----:B------:R-:W-:-:S05]  /*10be0*/  F2FP.BF16.F32.PACK_AB R0, RZ, R0 ;  /* 0x00000000ff00723e */ /* 0x000fca00000010ff */
[----:B------:R4:W-:Y:S01]  /*10bf0*/  STG.E.U16 desc[UR36][R160.64+0x1f2], R0 ;  /* 0x0001f200a0007986 */ /* 0x0009e2000c101524 */
[----:B------:R-:W-:Y:S05]  /*10c00*/  BRA `(.L_x_542) ;  /* 0x0000004c00987947 */ /* 0x000fea0003800000 */
.L_x_35:
[----:B------:R-:W2:Y:S01]  /*10c10*/  LDL.LU R3, [R1] ;  /* 0x0000000001037983 */ /* 0x000ea20000300800 */
[----:B------:R-:W-:-:S03]  /*10c20*/  ULDC.64 UR4, c[0x0][0x5c0] ;  /* 0x0001700000047ab9 */ /* 0x000fc60000000a00 */
[----:B------:R-:W3:Y:S04]  /*10c30*/  LDL.LU R9, [R1+0x60] ;  /* 0x0000600001097983 */ /* 0x000ee80000300800 */
[----:B------:R-:W4:Y:S04]  /*10c40*/  LDL.LU R11, [R1+0x8c] ;  /* 0x00008c00010b7983 */ /* 0x000f280000300800 */
[----:B------:R-:W5:Y:S04]  /*10c50*/  LDL.LU R12, [R1+0x90] ;  /* 0x00009000010c7983 */ /* 0x000f680000300800 */
        /* <DEDUP_REMOVED lines=74> */
[----:B------:R-:W5:Y:S01]  /*11100*/  LDL.LU R161, [R1+0x1cc] ;  /* 0x0001cc0001a17983 */ /* 0x000f620000300800 */
[----:B--2---:R-:W-:-:S03]  /*11110*/  FMUL R3, R3, R2 ;  /* 0x0000000203037220 */ /* 0x004fc60000400000 */
[----:B------:R-:W2:Y:S01]  /*11120*/  LDL.LU R160, [R1+0x1d0] ;  /* 0x0001d00001a07983 */ /* 0x000ea20000300800 */
[----:B------:R-:W-:-:S03]  /*11130*/  LEA R4, P0, R6, UR4, 0x1 ;  /* 0x0000000406047c11 */ /* 0x000fc6000f8008ff */
[----:B------:R-:W2:Y:S04]  /*11140*/  LDL.LU R159, [R1+0x1d4] ;  /* 0x0001d400019f7983 */ /* 0x000ea80000300800 */
[----:B------:R-:W2:Y:S04]  /*11150*/  LDL.LU R158, [R1+0x1d8] ;  /* 0x0001d800019e7983 */ /* 0x000ea80000300800 */
[----:B------:R-:W2:Y:S04]  /*11160*/  LDL.LU R157, [R1+0x1dc] ;  /* 0x0001dc00019d7983 */ /* 0x000ea80000300800 */
[----:B------:R-:W2:Y:S01]  /*11170*/  LDL.LU R156, [R1+0x1e0] ;  /* 0x0001e000019c7983 */ /* 0x000ea20000300800 */
[----:B------:R-:W-:-:S03]  /*11180*/  LEA.HI.X R5, R6, UR5, R10, 0x1, P0 ;  /* 0x0000000506057c11 */ /* 0x000fc600080f0c0a */
[----:B------:R-:W2:Y:S01]  /*11190*/  LDL.LU R155, [R1+0x1e4] ;  /* 0x0001e400019b7983 */ /* 0x000ea20000300800 */
[----:B------:R-:W-:-:S03]  /*111a0*/  F2FP.BF16.F32.PACK_AB R3, RZ, R3 ;  /* 0x00000003ff03723e */ /* 0x000fc600000010ff */
[----:B------:R-:W2:Y:S04]  /*111b0*/  LDL.LU R154, [R1+0x1e8] ;  /* 0x0001e800019a7983 */ /* 0x000ea80000300800 */
[----:B------:R-:W2:Y:S04]  /*111c0*/  LDL.LU R23, [R1+0x1ec] ;  /* 0x0001ec0001177983 */ /* 0x000ea80000300800 */
[----:B------:R-:W2:Y:S04]  /*111d0*/  LDL.LU R22, [R1+0x1f0] ;  /* 0x0001f00001167983 */ /* 0x000ea80000300800 */
[----:B------:R-:W2:Y:S04]  /*111e0*/  LDL.LU R21, [R1+0x1f4] ;  /* 0x0001f40001157983 */ /* 0x000ea80000300800 */
[----:B------:R-:W2:Y:S04]  /*111f0*/  LDL.LU R20, [R1+0x1f8] ;  /* 0x0001f80001147983 */ /* 0x000ea80000300800 */
[----:B------:R-:W2:Y:S04]  /*11200*/  LDL.LU R19, [R1+0x1fc] ;  /* 0x0001fc0001137983 */ /* 0x000ea80000300800 */
[----:B------:R-:W3:Y:S04]  /*11210*/  LDL.LU R7, [R1+0x8] ;  /* 0x0000080001077983 */ /* 0x000ee80000300800 */
[----:B------:R-:W4:Y:S04]  /*11220*/  LDL.LU R6, [R1+0xc] ;  /* 0x00000c0001067983 */ /* 0x000f280000300800 */
[----:B------:R0:W-:Y:S04]  /*11230*/  @P1 STG.E.U16 desc[UR36][R4.64], R3 ;  /* 0x0000000304001986 */ /* 0x0001e8000c101524 */
[----:B0-----:R-:W5:Y:S01]  /*11240*/  LDL.LU R3, [R1+0x4] ;  /* 0x0000040001037983 */ /* 0x001f620000300800 */
[----:B------:R-:W-:Y:S01]  /*11250*/  ISETP.GT.AND P0, PT, R0, 0x1, P3 ;  /* 0x000000010000780c */ /* 0x000fe20001f04270 */
[----:B------:R-:W-:Y:S01]  /*11260*/  USHF.L.U32 UR5, UR8, 0x4, URZ ;  /* 0x0000000408057899 */ /* 0x000fe2000800063f */
[----:B------:R-:W-:Y:S01]  /*11270*/  ISETP.GT.AND P2, PT, R153, 0x8, PT ;  /* 0x000000089900780c */ /* 0x000fe20003f44270 */
[----:B------:R-:W-:Y:S01]  /*11280*/  USHF.L.U64.HI UR4, UR8, 0x4, UR9 ;  /* 0x0000000408047899 */ /* 0x000fe20008010209 */
[----:B---3--:R-:W-:-:S05]  /*11290*/  FMUL R7, R7, R2 ;  /* 0x0000000207077220 */ /* 0x008fca0000400000 */
[----:B------:R-:W-:-:S04]  /*112a0*/  F2FP.BF16.F32.PACK_AB R7, RZ, R7 ;  /* 0x00000007ff07723e */ /* 0x000fc800000010ff */
[----:B------:R-:W-:Y:S01]  /*112b0*/  PRMT R8, R7, 0x7610, R8 ;  /* 0x0000761007087816 */ /* 0x000fe20000000008 */
[----:B-----5:R-:W-:-:S05]  /*112c0*/  FMUL R3, R3, R2 ;  /* 0x0000000203037220 */ /* 0x020fca0000400000 */
[----:B------:R-:W-:-:S05]  /*112d0*/  F2FP.BF16.F32.PACK_AB R3, RZ, R3 ;  /* 0x00000003ff03723e */ /* 0x000fca00000010ff */
[----:B------:R4:W-:Y:S01]  /*112e0*/  @P0 STG.E.U16 desc[UR36][R4.64+0x2], R3 ;  /* 0x0000020304000986 */ /* 0x0009e2000c101524 */
[----:B------:R-:W-:Y:S01]  /*112f0*/  ISETP.GT.AND P0, PT, R0, RZ, P2 ;  /* 0x000000ff0000720c */ /* 0x000fe20001704270 */
[----:B----4-:R-:W-:Y:S01]  /*11300*/  FMUL R3, R6, R2 ;  /* 0x0000000206037220 */ /* 0x010fe20000400000 */
[----:B------:R-:W-:-:S04]  /*11310*/  IADD3 R6, P1, R4, UR5, RZ ;  /* 0x0000000504067c10 */ /* 0x000fc8000ff3e0ff */
[----:B------:R-:W-:Y:S02]  /*11320*/  IADD3.X R7, R5, UR4, RZ, P1, !PT ;  /* 0x0000000405077c10 */ /* 0x000fe40008ffe4ff */
[----:B------:R-:W-:-:S05]  /*11330*/  F2FP.BF16.F32.PACK_AB R3, RZ, R3 ;  /* 0x00000003ff03723e */ /* 0x000fca00000010ff */
[----:B------:R0:W-:Y:S01]  /*11340*/  @P0 STG.E.U16 desc[UR36][R6.64], R8 ;  /* 0x0000000806000986 */ /* 0x0001e2000c101524 */
[----:B------:R-:W-:-:S03]  /*11350*/  ISETP.GT.AND P0, PT, R0, 0x1, P2 ;  /* 0x000000010000780c */ /* 0x000fc60001704270 */
[----:B0-----:R-:W3:Y:S10]  /*11360*/  LDL.LU R8, [R1+0x50] ;  /* 0x0000500001087983 */ /* 0x001ef40000300800 */
[----:B------:R0:W-:Y:S04]  /*11370*/  @P0 STG.E.U16 desc[UR36][R6.64+0x2], R3 ;  /* 0x0000020306000986 */ /* 0x0001e8000c101524 */
[----:B0-----:R-:W4:Y:S01]  /*11380*/  LDL.LU R3, [R1+0x10] ;  /* 0x0000100001037983 */ /* 0x001f220000300800 */
[----:B------:R-:W-:Y:S01]  /*11390*/  ISETP.GT.AND P0, PT, R0, 0x8, P3 ;  /* 0x000000080000780c */ /* 0x000fe20001f04270 */
[----:B----4-:R-:W-:-:S05]  /*113a0*/  FMUL R3, R3, R2 ;  /* 0x0000000203037220 */ /* 0x010fca0000400000 */
[----:B------:R-:W-:-:S07]  /*113b0*/  F2FP.BF16.F32.PACK_AB R3, RZ, R3 ;  /* 0x00000003ff03723e */ /* 0x000fce00000010ff */
        /* <DEDUP_REMOVED lines=73> */
[----:B---3--:R-:W-:-:S05]  /*11850*/  FMUL R8, R8, R2 ;  /* 0x0000000208087220 */ /* 0x008fca0000400000 */
[----:B------:R-:W-:Y:S01]  /*11860*/  F2FP.BF16.F32.PACK_AB R8, RZ, R8 ;  /* 0x00000008ff08723e */ /* 0x000fe200000010ff */
[----:B----4-:R-:W-:-:S05]  /*11870*/  FMUL R3, R3, R2 ;  /* 0x0000000203037220 */ /* 0x010fca0000400000 */
[----:B------:R-:W-:-:S05]  /*11880*/  F2FP.BF16.F32.PACK_AB R3, RZ, R3 ;  /* 0x00000003ff03723e */ /* 0x000fca00000010ff */
[----:B------:R0:W-:Y:S01]  /*11890*/  @P0 STG.E.U16 desc[UR36][R6.64+0x42], R3 ;  /* 0x0000420306000986 */ /* 0x0001e2000c101524 */
[----:B------:R-:W-:-:S03]  /*118a0*/  ISETP.GT.AND P0, PT, R0, 0x28, P3 ;  /* 0x000000280000780c */ /* 0x000fc60001f04270 */
[----:B0-----:R-:W3:Y:S01]  /*118b0*/  LDL.LU R3, [R1+0x54] ;  /* 0x0000540001037983 */ /* 0x001ee20000300800 */
[----:B------:R-:W-:-:S09]  /*118c0*/  ISETP.GT.AND P1, PT, R0, 0x29, P3 ;  /* 0x000000290000780c */ /* 0x000fd20001f24270 */
[----:B------:R0:W-:Y:S04]  /*118d0*/  @P0 STG.E.U16 desc[UR36][R4.64+0x50], R8 ;  /* 0x0000500804000986 */ /* 0x0001e8000c101524 */
[----:B0-----:R-:W4:Y:S01]  /*118e0*/  LDL.LU R8, [R1+0x58] ;  /* 0x0000580001087983 */ /* 0x001f220000300800 */
[----:B---3--:R-:W-:-:S05]  /*118f0*/  FMUL R3, R3, R2 ;  /* 0x0000000203037220 */ /* 0x008fca0000400000 */
[----:B------:R-:W-:-:S05]  /*11900*/  F2FP.BF16.F32.PACK_AB R3, RZ, R3 ;  /* 0x00000003ff03723e */ /* 0x000fca00000010ff */
[----:B------:R0:W-:Y:S01]  /*11910*/  @P1 STG.E.U16 desc[UR36][R4.64+0x52], R3 ;  /* 0x0000520304001986 */ /* 0x0001e2000c101524 */
[----:B----4-:R-:W-:-:S05]  /*11920*/  FMUL R8, R8, R2 ;  /* 0x0000000208087220 */ /* 0x010fca0000400000 */
[----:B------:R-:W-:Y:S01]  /*11930*/  F2FP.BF16.F32.PACK_AB R8, RZ, R8 ;  /* 0x00000008ff08723e */ /* 0x000fe200000010ff */
[----:B0-----:R-:W3:Y:S03]  /*11940*/  LDL.LU R3, [R1+0x5c] ;  /* 0x00005c0001037983 */ /* 0x001ee60000300800 */
[----:B------:R-:W-:Y:S02]  /*11950*/  PRMT R10, R8, 0x7610, R10 ;  /* 0x00007610080a7816 */ /* 0x000fe4000000000a */
[----:B------:R-:W4:Y:S01]  /*11960*/  LDL.LU R8, [R1+0x64] ;  /* 0x0000640001087983 */ /* 0x000f220000300800 */
[C---:B------:R-:W-:Y:S02]  /*11970*/  ISETP.GT.AND P1, PT, R0.reuse, 0x28, P2 ;  /* 0x000000280000780c */ /* 0x040fe40001724270 */
[C---:B------:R-:W-:Y:S02]  /*11980*/  ISETP.GT.AND P4, PT, R0.reuse, 0x29, P2 ;  /* 0x000000290000780c */ /* 0x040fe40001784270 */
[C---:B------:R-:W-:Y:S01]  /*11990*/  ISETP.GT.AND P5, PT, R0.reuse, 0x30, P3 ;  /* 0x000000300000780c */ /* 0x040fe20001fa4270 */
[----:B------:R-:W-:Y:S01]  /*119a0*/  FMUL R9, R9, R2 ;  /* 0x0000000209097220 */ /* 0x000fe20000400000 */
[----:B------:R-:W-:-:S04]  /*119b0*/  ISETP.GT.AND P0, PT, R0, 0x31, P3 ;  /* 0x000000310000780c */ /* 0x000fc80001f04270 */
[----:B------:R-:W-:-:S03]  /*119c0*/  F2FP.BF16.F32.PACK_AB R9, RZ, R9 ;  /* 0x00000009ff09723e */ /* 0x000fc600000010ff */
[----:B------:R0:W-:Y:S04]  /*119d0*/  @P1 STG.E.U16 desc[UR36][R6.64+0x50], R10 ;  /* 0x0000500a06001986 */ /* 0x0001e8000c101524 */
[----:B0-----:R-:W5:Y:S01]  /*119e0*/  LDL.LU R10, [R1+0x74] ;  /* 0x00007400010a7983 */ /* 0x001f620000300800 */
[----:B---3--:R-:W-:-:S05]  /*119f0*/  FMUL R3, R3, R2 ;  /* 0x0000000203037220 */ /* 0x008fca0000400000 */
[----:B------:R-:W-:Y:S01]  /*11a00*/  F2FP.BF16.F32.PACK_AB R3, RZ, R3 ;  /* 0x00000003ff03723e */ /* 0x000fe200000010ff */
[----:B----4-:R-:W-:-:S04]  /*11a10*/  FMUL R8, R8, R2 ;  /* 0x0000000208087220 */ /* 0x010fc80000400000 */
[----:B------:R0:W-:Y:S04]  /*11a20*/  @P4 STG.E.U16 desc[UR36][R6.64+0x52], R3 ;  /* 0x0000520306004986 */ /* 0x0001e8000c101524 */
[----:B------:R1:W-:Y:S01]  /*11a30*/  @P5 STG.E.U16 desc[UR36][R4.64+0x60], R9 ;  /* 0x0000600904005986 */ /* 0x0003e2000c101524 */
[----:B0-----:R-:W-:-:S03]  /*11a40*/  F2FP.BF16.F32.PACK_AB R3, RZ, R8 ;  /* 0x00000008ff03723e */ /* 0x001fc600000010ff */
[----:B------:R-:W3:Y:S01]  /*11a50*/  LDL.LU R8, [R1+0x68] ;  /* 0x0000680001087983 */ /* 0x000ee20000300800 */
[----:B-1----:R-:W-:-:S03]  /*11a60*/  PRMT R9, R3, 0x7610, R9 ;  /* 0x0000761003097816 */ /* 0x002fc60000000009 */
[----:B------:R-:W4:Y:S04]  /*11a70*/  LDL.LU R3, [R1+0x6c] ;  /* 0x00006c0001037983 */ /* 0x000f280000300800 */
[----:B------:R0:W-:Y:S04]  /*11a80*/  @P0 STG.E.U16 desc[UR36][R4.64+0x62], R9 ;  /* 0x0000620904000986 */ /* 0x0001e8000c101524 */
[----:B0-----:R-:W2:Y:S01]  /*11a90*/  LDL.LU R9, [R1+0x70] ;  /* 0x0000700001097983 */ /* 0x001ea20000300800 */
[----:B------:R-:W-:Y:S01]  /*11aa0*/  ISETP.GT.AND P1, PT, R0, 0x30, P2 ;  /* 0x000000300000780c */ /* 0x000fe20001724270 */
[----:B---3--:R-:W-:-:S05]  /*11ab0*/  FMUL R8, R8, R2 ;  /* 0x0000000208087220 */ /* 0x008fca0000400000 */
[----:B------:R-:W-:-:S07]  /*11ac0*/  F2FP.BF16.F32.PACK_AB R8, RZ, R8 ;  /* 0x00000008ff08723e */ /* 0x000fce00000010ff */
[----:B------:R0:W-:Y:S01]  /*11ad0*/  @P1 STG.E.U16 desc[UR36][R6.64+0x60], R8 ;  /* 0x0000600806001986 */ /* 0x0001e2000c101524 */
[----:B--2---:R-:W-:-:S05]  /*11ae0*/  FMUL R9, R9, R2 ;  /* 0x0000000209097220 */ /* 0x004fca0000400000 */
[----:B0-----:R-:W-:-:S04]  /*11af0*/  F2FP.BF16.F32.PACK_AB R8, RZ, R9 ;  /* 0x00000009ff08723e */ /* 0x001fc800000010ff */
[----:B------:R-:W-:Y:S02]  /*11b00*/  PRMT R9, R8, 0x7610, R9 ;  /* 0x0000761008097816 */ /* 0x000fe40000000009 */
[----:B------:R-:W2:Y:S01]  /*11b10*/  LDL.LU R8, [R1+0x78] ;  /* 0x0000780001087983 */ /* 0x000ea20000300800 */
[C---:B------:R-:W-:Y:S01]  /*11b20*/  ISETP.GT.AND P4, PT, R0.reuse, 0x31, P2 ;  /* 0x000000310000780c */ /* 0x040fe20001784270 */
[-C--:B----4-:R-:W-:Y:S01]  /*11b30*/  FMUL R3, R3, R2.reuse ;  /* 0x0000000203037220 */ /* 0x090fe20000400000 */
[----:B------:R-:W-:Y:S01]  /*11b40*/  ISETP.GT.AND P5, PT, R0, 0x38, P3 ;  /* 0x000000380000780c */ /* 0x000fe20001fa4270 */
[----:B-----5:R-:W-:-:S03]  /*11b50*/  FMUL R10, R10, R2 ;  /* 0x000000020a0a7220 */ /* 0x020fc60000400000 */
[----:B------:R-:W-:Y:S02]  /*11b60*/  F2FP.BF16.F32.PACK_AB R3, RZ, R3 ;  /* 0x00000003ff03723e */ /* 0x000fe400000010ff */
[----:B------:R-:W-:-:S05]  /*11b70*/  ISETP.GT.AND P6, PT, R0, 0x39, P3 ;  /* 0x000000390000780c */ /* 0x000fca0001fc4270 */
[----:B------:R0:W-:Y:S04]  /*11b80*/  @P4 STG.E.U16 desc[UR36][R6.64+0x62], R3 ;  /* 0x0000620306004986 */ /* 0x0001e8000c101524 */
[----:B------:R1:W-:Y:S01]  /*11b90*/  @P5 STG.E.U16 desc[UR36][R4.64+0x70], R9 ;  /* 0x0000700904005986 */ /* 0x0003e2000c101524 */
[----:B0-----:R-:W-:-:S04]  /*11ba0*/  F2FP.BF16.F32.PACK_AB R3, RZ, R10 ;  /* 0x0000000aff03723e */ /* 0x001fc800000010ff */
[----:B------:R-:W-:Y:S01]  /*11bb0*/  PRMT R10, R3, 0x7610, R10 ;  /* 0x00007610030a7816 */ /* 0x000fe2000000000a */
[----:B-1----:R-:W3:Y:S04]  /*11bc0*/  LDL.LU R9, [R1+0x80] ;  /* 0x0000800001097983 */ /* 0x002ee80000300800 */
[----:B------:R0:W-:Y:S01]  /*11bd0*/  @P6 STG.E.U16 desc[UR36][R4.64+0x72], R10 ;  /* 0x0000720a04006986 */ /* 0x0001e2000c101524 */
[----:B--2---:R-:W-:-:S05]  /*11be0*/  FMUL R8, R8, R2 ;  /* 0x0000000208087220 */ /* 0x004fca0000400000 */
[----:B------:R-:W-:Y:S02]  /*11bf0*/  F2FP.BF16.F32.PACK_AB R3, RZ, R8 ;  /* 0x00000008ff03723e */ /* 0x000fe400000010ff */
[----:B------:R-:W2:Y:S02]  /*11c00*/  LDL.LU R8, [R1+0x7c] ;  /* 0x00007c0001087983 */ /* 0x000ea40000300800 */
[----:B0-----:R-:W-:Y:S02]  /*11c10*/  PRMT R10, R3, 0x7610, R10 ;  /* 0x00007610030a7816 */ /* 0x001fe4000000000a */
[----:B------:R-:W4:Y:S01]  /*11c20*/  LDL.LU R3, [R1+0x84] ;  /* 0x0000840001037983 */ /* 0x000f220000300800 */
[C---:B------:R-:W-:Y:S02]  /*11c30*/  ISETP.GT.AND P0, PT, R0.reuse, 0x38, P2 ;  /* 0x000000380000780c */ /* 0x040fe40001704270 */
[C---:B------:R-:W-:Y:S02]  /*11c40*/  ISETP.GT.AND P1, PT, R0.reuse, 0x39, P2 ;  /* 0x000000390000780c */ /* 0x040fe40001724270 */
[----:B------:R-:W-:-:S02]  /*11c50*/  ISETP.GT.AND P4, PT, R0, 0x40, P3 ;  /* 0x000000400000780c */ /* 0x000fc40001f84270 */
[----:B------:R-:W-:-:S07]  /*11c60*/  ISETP.GT.AND P5, PT, R0, 0x41, P3 ;  /* 0x000000410000780c */ /* 0x000fce0001fa4270 */
[----:B------:R0:W-:Y:S01]  /*11c70*/  @P0 STG.E.U16 desc[UR36][R6.64+0x70], R10 ;  /* 0x0000700a06000986 */ /* 0x0001e2000c101524 */
[----:B---3--:R-:W-:-:S05]  /*11c80*/  FMUL R9, R9, R2 ;  /* 0x0000000209097220 */ /* 0x008fca0000400000 */
[----:B------:R-:W-:Y:S01]  /*11c90*/  F2FP.BF16.F32.PACK_AB R9, RZ, R9 ;  /* 0x00000009ff09723e */ /* 0x000fe200000010ff */
[-C--:B--2---:R-:W-:Y:S01]  /*11ca0*/  FMUL R8, R8, R2.reuse ;  /* 0x0000000208087220 */ /* 0x084fe20000400000 */
[----:B----4-:R-:W-:-:S04]  /*11cb0*/  FMUL R3, R3, R2 ;  /* 0x0000000203037220 */ /* 0x010fc80000400000 */
[----:B------:R-:W-:-:S04]  /*11cc0*/  F2FP.BF16.F32.PACK_AB R8, RZ, R8 ;  /* 0x00000008ff08723e */ /* 0x000fc800000010ff */
[----:B0-----:R-:W-:Y:S02]  /*11cd0*/  PRMT R10, R8, 0x7610, R10 ;  /* 0x00007610080a7816 */ /* 0x001fe4000000000a */
[----:B------:R-:W-:Y:S01]  /*11ce0*/  F2FP.BF16.F32.PACK_AB R3, RZ, R3 ;  /* 0x00000003ff03723e */ /* 0x000fe200000010ff */
[----:B------:R-:W2:Y:S04]  /*11cf0*/  LDL.LU R8, [R1+0x88] ;  /* 0x0000880001087983 */ /* 0x000ea80000300800 */
[----:B------:R-:W-:Y:S04]  /*11d00*/  @P1 STG.E.U16 desc[UR36][R6.64+0x72], R10 ;  /* 0x0000720a06001986 */ /* 0x000fe8000c101524 */
[----:B------:R0:W-:Y:S04]  /*11d10*/  @P4 STG.E.U16 desc[UR36][R4.64+0x80], R9 ;  /* 0x0000800904004986 */ /* 0x0001e8000c101524 */
[----:B------:R1:W-:Y:S04]  /*11d20*/  @P5 STG.E.U16 desc[UR36][R4.64+0x82], R3 ;  /* 0x0000820304005986 */ /* 0x0003e8000c101524 */
[----:B0-----:R-:W3:Y:S04]  /*11d30*/  LDL.LU R9, [R1+0x94] ;  /* 0x0000940001097983 */ /* 0x001ee80000300800 */
[----:B-1----:R-:W4:Y:S01]  /*11d40*/  LDL.LU R3, [R1+0x98] ;  /* 0x0000980001037983 */ /* 0x002f220000300800 */
[----:B------:R-:W-:Y:S01]  /*11d50*/  ISETP.GT.AND P0, PT, R0, 0x40, P2 ;  /* 0x000000400000780c */ /* 0x000fe20001704270 */
[----:B--2---:R-:W-:-:S05]  /*11d60*/  FMUL R8, R8, R2 ;  /* 0x0000000208087220 */ /* 0x004fca0000400000 */
[----:B------:R-:W-:-:S07]  /*11d70*/  F2FP.BF16.F32.PACK_AB R8, RZ, R8 ;  /* 0x00000008ff08723e */ /* 0x000fce00000010ff */
[----:B------:R0:W-:Y:S01]  /*11d80*/  @P0 STG.E.U16 desc[UR36][R6.64+0x80], R8 ;  /* 0x0000800806000986 */ /* 0x0001e2000c101524 */
[----:B----4-:R-:W-:-:S05]  /*11d90*/  FMUL R3, R3, R2 ;  /* 0x0000000203037220 */ /* 0x010fca0000400000 */
[----:B0-----:R-:W-:Y:S02]  /*11da0*/  F2FP.BF16.F32.PACK_AB R8, RZ, R3 ;  /* 0x00000003ff08723e */ /* 0x001fe400000010ff */
[----:B------:R-:W2:Y:S02]  /*11db0*/  LDL.LU R3, [R1+0x9c] ;  /* 0x00009c0001037983 */ /* 0x000ea40000300800 */
[----:B------:R-:W-:Y:S02]  /*11dc0*/  PRMT R13, R8, 0x7610, R13 ;  /* 0x00007610080d7816 */ /* 0x000fe4000000000d */
[----:B------:R-:W4:Y:S01]  /*11dd0*/  LDL.LU R8, [R1+0xa0] ;  /* 0x0000a00001087983 */ /* 0x000f220000300800 */
[C---:B------:R-:W-:Y:S01]  /*11de0*/  ISETP.GT.AND P1, PT, R0.reuse, 0x41, P2 ;  /* 0x000000410000780c */ /* 0x040fe20001724270 */
[-C--:B---3--:R-:W-:Y:S01]  /*11df0*/  FMUL R9, R9, R2.reuse ;  /* 0x0000000209097220 */ /* 0x088fe20000400000 */
[-C--:B------:R-:W-:Y:S01]  /*11e00*/  FMUL R11, R11, R2.reuse ;  /* 0x000000020b0b7220 */ /* 0x080fe20000400000 */
[----:B------:R-:W-:Y:S01]  /*11e10*/  ISETP.GT.AND P4, PT, R0, 0x48, P3 ;  /* 0x000000480000780c */ /* 0x000fe20001f84270 */
[----:B------:R-:W-:-:S02]  /*11e20*/  FMUL R12, R12, R2 ;  /* 0x000000020c0c7220 */ /* 0x000fc40000400000 */
[----:B------:R-:W-:Y:S02]  /*11e30*/  F2FP.BF16.F32.PACK_AB R9, RZ, R9 ;  /* 0x00000009ff09723e */ /* 0x000fe400000010ff */
[----:B------:R-:W-:Y:S02]  /*11e40*/  F2FP.BF16.F32.PACK_AB R11, RZ, R11 ;  /* 0x0000000bff0b723e */ /* 0x000fe400000010ff */
[----:B------:R-:W-:Y:S02]  /*11e50*/  F2FP.BF16.F32.PACK_AB R10, RZ, R12 ;  /* 0x0000000cff0a723e */ /* 0x000fe400000010ff */
[----:B------:R-:W-:Y:S02]  /*11e60*/  PRMT R12, R9, 0x7610, R12 ;  /* 0x00007610090c7816 */ /* 0x000fe4000000000c */
[C---:B------:R-:W-:Y:S01]  /*11e70*/  ISETP.GT.AND P5, PT, R0.reuse, 0x49, P3 ;  /* 0x000000490000780c */ /* 0x040fe20001fa4270 */
[----:B------:R-:W-:Y:S01]  /*11e80*/  @P1 STG.E.U16 desc[UR36][R6.64+0x82], R11 ;  /* 0x0000820b06001986 */ /* 0x000fe2000c101524 */
[----:B------:R-:W-:-:S02]  /*11e90*/  ISETP.GT.AND P0, PT, R0, 0x48, P2 ;  /* 0x000000480000780c */ /* 0x000fc40001704270 */
[C---:B------:R-:W-:Y:S01]  /*11ea0*/  ISETP.GT.AND P1, PT, R0.reuse, 0x49, P2 ;  /* 0x000000490000780c */ /* 0x040fe20001724270 */
[----:B------:R0:W-:Y:S01]  /*11eb0*/  @P4 STG.E.U16 desc[UR36][R4.64+0x90], R10 ;  /* 0x0000900a04004986 */ /* 0x0001e2000c101524 */
[----:B------:R-:W-:-:S07]  /*11ec0*/  ISETP.GT.AND P4, PT, R0, 0x50, P3 ;  /* 0x000000500000780c */ /* 0x000fce0001f84270 */
[----:B------:R1:W-:Y:S01]  /*11ed0*/  @P5 STG.E.U16 desc[UR36][R4.64+0x92], R12 ;  /* 0x0000920c04005986 */ /* 0x0003e2000c101524 */
[----:B------:R-:W-:-:S03]  /*11ee0*/  ISETP.GT.AND P5, PT, R0, 0x51, P3 ;  /* 0x000000510000780c */ /* 0x000fc60001fa4270 */
[----:B------:R3:W-:Y:S01]  /*11ef0*/  @P0 STG.E.U16 desc[UR36][R6.64+0x90], R13 ;  /* 0x0000900d06000986 */ /* 0x0007e2000c101524 */
[C---:B------:R-:W-:Y:S02]  /*11f00*/  ISETP.GT.AND P0, PT, R0.reuse, 0x51, P2 ;  /* 0x000000510000780c */ /* 0x040fe40001704270 */
[----:B------:R-:W-:Y:S01]  /*11f10*/  ISETP.GT.AND P6, PT, R0, 0x71, P3 ;  /* 0x000000710000780c */ /* 0x000fe20001fc4270 */
[----:B--2---:R-:W-:-:S05]  /*11f20*/  FMUL R3, R3, R2 ;  /* 0x0000000203037220 */ /* 0x004fca0000400000 */
[----:B------:R-:W-:Y:S01]  /*11f30*/  F2FP.BF16.F32.PACK_AB R9, RZ, R3 ;  /* 0x00000003ff09723e */ /* 0x000fe200000010ff */
[-C--:B----4-:R-:W-:Y:S01]  /*11f40*/  FMUL R3, R8, R2.reuse ;  /* 0x0000000208037220 */ /* 0x090fe20000400000 */
[----:B------:R-:W-:-:S04]  /*11f50*/  FMUL R8, R235, R2 ;  /* 0x00000002eb087220 */ /* 0x000fc80000400000 */
[----:B------:R-:W-:Y:S02]  /*11f60*/  F2FP.BF16.F32.PACK_AB R3, RZ, R3 ;  /* 0x00000003ff03723e */ /* 0x000fe400000010ff */
[----:B0-----:R-:W-:Y:S02]  /*11f70*/  PRMT R10, R9, 0x7610, R10 ;  /* 0x00007610090a7816 */ /* 0x001fe4000000000a */
[----:B------:R-:W-:Y:S01]  /*11f80*/  PRMT R11, R3, 0x7610, R11 ;  /* 0x00007610030b7816 */ /* 0x000fe2000000000b */
[----:B------:R-:W-:Y:S01]  /*11f90*/  FMUL R3, R233, R2 ;  /* 0x00000002e9037220 */ /* 0x000fe20000400000 */
[----:B------:R-:W-:Y:S01]  /*11fa0*/  F2FP.BF16.F32.PACK_AB R8, RZ, R8 ;  /* 0x00000008ff08723e */ /* 0x000fe200000010ff */
[----:B------:R-:W-:Y:S01]  /*11fb0*/  FMUL R9, R234, R2 ;  /* 0x00000002ea097220 */ /* 0x000fe20000400000 */
[----:B------:R0:W-:Y:S02]  /*11fc0*/  @P1 STG.E.U16 desc[UR36][R6.64+0x92], R10 ;  /* 0x0000920a06001986 */ /* 0x0001e4000c101524 */
[----:B-1----:R-:W-:-:S02]  /*11fd0*/  PRMT R12, R8, 0x7610, R12 ;  /* 0x00007610080c7816 */ /* 0x002fc4000000000c */
[----:B------:R-:W-:Y:S01]  /*11fe0*/  F2FP.BF16.F32.PACK_AB R8, RZ, R3 ;  /* 0x00000003ff08723e */ /* 0x000fe200000010ff */
[-C--:B------:R-:W-:Y:S01]  /*11ff0*/  FMUL R3, R232, R2.reuse ;  /* 0x00000002e8037220 */ /* 0x080fe20000400000 */
[C---:B------:R-:W-:Y:S02]  /*12000*/  ISETP.GT.AND P1, PT, R0.reuse, 0x50, P2 ;  /* 0x000000500000780c */ /* 0x040fe40001724270 */
[----:B------:R-:W-:Y:S01]  /*12010*/  F2FP.BF16.F32.PACK_AB R9, RZ, R9 ;  /* 0x00000009ff09723e */ /* 0x000fe200000010ff */
[----:B------:R1:W-:Y:S01]  /*12020*/  @P4 STG.E.U16 desc[UR36][R4.64+0xa0], R11 ;  /* 0x0000a00b04004986 */ /* 0x0003e2000c101524 */
[----:B------:R-:W-:Y:S02]  /*12030*/  ISETP.GT.AND P4, PT, R0, 0x58, P3 ;  /* 0x000000580000780c */ /* 0x000fe40001f84270 */
[----:B---3--:R-:W-:Y:S02]  /*12040*/  PRMT R13, R9, 0x7610, R13 ;  /* 0x00007610090d7816 */ /* 0x008fe4000000000d */
[----:B------:R-:W-:Y:S01]  /*12050*/  F2FP.BF16.F32.PACK_AB R9, RZ, R3 ;  /* 0x00000003ff09723e */ /* 0x000fe200000010ff */
[-C--:B------:R-:W-:Y:S01]  /*12060*/  FMUL R3, R230, R2.reuse ;  /* 0x00000002e6037220 */ /* 0x080fe20000400000 */
[----:B------:R-:W-:Y:S01]  /*12070*/  PRMT R14, R8, 0x7610, R14 ;  /* 0x00007610080e7816 */ /* 0x000fe2000000000e */
[----:B------:R-:W-:Y:S01]  /*12080*/  FMUL R8, R231, R2 ;  /* 0x00000002e7087220 */ /* 0x000fe20000400000 */
[----:B------:R2:W-:Y:S01]  /*12090*/  @P5 STG.E.U16 desc[UR36][R4.64+0xa2], R12 ;  /* 0x0000a20c04005986 */ /* 0x0005e2000c101524 */
[----:B------:R-:W-:-:S02]  /*120a0*/  ISETP.GT.AND P5, PT, R0, 0x59, P3 ;  /* 0x000000590000780c */ /* 0x000fc40001fa4270 */
[----:B------:R-:W-:Y:S01]  /*120b0*/  F2FP.BF16.F32.PACK_AB R3, RZ, R3 ;  /* 0x00000003ff03723e */ /* 0x000fe200000010ff */
[----:B------:R-:W-:Y:S01]  /*120c0*/  @P1 STG.E.U16 desc[UR36][R6.64+0xa0], R13 ;  /* 0x0000a00d06001986 */ /* 0x000fe2000c101524 */
[----:B0-----:R-:W-:Y:S01]  /*120d0*/  F2FP.BF16.F32.PACK_AB R10, RZ, R8 ;  /* 0x00000008ff0a723e */ /* 0x001fe200000010ff */
[-C--:B------:R-:W-:Y:S01]  /*120e0*/  FMUL R8, R229, R2.reuse ;  /* 0x00000002e5087220 */ /* 0x080fe20000400000 */
[----:B-1----:R-:W-:Y:S01]  /*120f0*/  PRMT R11, R3, 0x7610, R11 ;  /* 0x00007610030b7816 */ /* 0x002fe2000000000b */
[----:B------:R-:W-:Y:S01]  /*12100*/  @P0 STG.E.U16 desc[UR36][R6.64+0xa2], R14 ;  /* 0x0000a20e06000986 */ /* 0x000fe2000c101524 */
[----:B------:R-:W-:Y:S01]  /*12110*/  ISETP.GT.AND P0, PT, R0, 0x58, P2 ;  /* 0x000000580000780c */ /* 0x000fe20001704270 */
[----:B------:R-:W-:Y:S01]  /*12120*/  FMUL R3, R228, R2 ;  /* 0x00000002e4037220 */ /* 0x000fe20000400000 */
[C---:B------:R-:W-:Y:S01]  /*12130*/  ISETP.GT.AND P1, PT, R0.reuse, 0x59, P2 ;  /* 0x000000590000780c */ /* 0x040fe20001724270 */
[----:B------:R0:W-:Y:S01]  /*12140*/  @P4 STG.E.U16 desc[UR36][R4.64+0xb0], R9 ;  /* 0x0000b00904004986 */ /* 0x0001e2000c101524 */
[----:B------:R-:W-:-:S02]  /*12150*/  ISETP.GT.AND P4, PT, R0, 0x60, P3 ;  /* 0x000000600000780c */ /* 0x000fc40001f84270 */
[----:B------:R-:W-:Y:S01]  /*12160*/  F2FP.BF16.F32.PACK_AB R8, RZ, R8 ;  /* 0x00000008ff08723e */ /* 0x000fe200000010ff */
[----:B------:R1:W-:Y:S03]  /*12170*/  @P5 STG.E.U16 desc[UR36][R4.64+0xb2], R10 ;  /* 0x0000b20a04005986 */ /* 0x0003e6000c101524 */
[----:B--2---:R-:W-:Y:S02]  /*12180*/  PRMT R12, R8, 0x7610, R12 ;  /* 0x00007610080c7816 */ /* 0x004fe4000000000c */
[----:B0-----:R-:W-:Y:S01]  /*12190*/  F2FP.BF16.F32.PACK_AB R9, RZ, R3 ;  /* 0x00000003ff09723e */ /* 0x001fe200000010ff */
[-C--:B------:R-:W-:Y:S01]  /*121a0*/  FMUL R3, R227, R2.reuse ;  /* 0x00000002e3037220 */ /* 0x080fe20000400000 */
[-C--:B------:R-:W-:Y:S02]  /*121b0*/  FMUL R8, R226, R2.reuse ;  /* 0x00000002e2087220 */ /* 0x080fe40000400000 */
[----:B-1----:R-:W-:Y:S01]  /*121c0*/  PRMT R10, R9, 0x7610, R10 ;  /* 0x00007610090a7816 */ /* 0x002fe2000000000a */
[----:B------:R0:W-:Y:S01]  /*121d0*/  @P0 STG.E.U16 desc[UR36][R6.64+0xb0], R11 ;  /* 0x0000b00b06000986 */ /* 0x0001e2000c101524 */
[----:B------:R-:W-:Y:S01]  /*121e0*/  F2FP.BF16.F32.PACK_AB R3, RZ, R3 ;  /* 0x00000003ff03723e */ /* 0x000fe200000010ff */
[----:B------:R-:W-:Y:S01]  /*121f0*/  FMUL R9, R225, R2 ;  /* 0x00000002e1097220 */ /* 0x000fe20000400000 */
[C---:B------:R-:W-:Y:S01]  /*12200*/  ISETP.GT.AND P5, PT, R0.reuse, 0x61, P3 ;  /* 0x000000610000780c */ /* 0x040fe20001fa4270 */
[----:B------:R1:W-:Y:S01]  /*12210*/  @P1 STG.E.U16 desc[UR36][R6.64+0xb2], R12 ;  /* 0x0000b20c06001986 */ /* 0x0003e2000c101524 */
[----:B------:R-:W-:-:S03]  /*12220*/  ISETP.GT.AND P1, PT, R0, 0x60, P2 ;  /* 0x000000600000780c */ /* 0x000fc60001724270 */
[----:B------:R-:W-:Y:S01]  /*12230*/  @P4 STG.E.U16 desc[UR36][R4.64+0xc0], R10 ;  /* 0x0000c00a04004986 */ /* 0x000fe2000c101524 */
[----:B------:R-:W-:Y:S02]  /*12240*/  ISETP.GT.AND P4, PT, R0, 0x61, P2 ;  /* 0x000000610000780c */ /* 0x000fe40001784270 */
[----:B------:R-:W-:Y:S02]  /*12250*/  F2FP.BF16.F32.PACK_AB R8, RZ, R8 ;  /* 0x00000008ff08723e */ /* 0x000fe400000010ff */
[----:B0-----:R-:W-:Y:S01]  /*12260*/  PRMT R11, R3, 0x7610, R11 ;  /* 0x00007610030b7816 */ /* 0x001fe2000000000b */
[-C--:B------:R-:W-:Y:S01]  /*12270*/  FMUL R3, R224, R2.reuse ;  /* 0x00000002e0037220 */ /* 0x080fe20000400000 */
[----:B------:R-:W-:Y:S02]  /*12280*/  F2FP.BF16.F32.PACK_AB R9, RZ, R9 ;  /* 0x00000009ff09723e */ /* 0x000fe400000010ff */
[----:B-1----:R-:W-:Y:S02]  /*12290*/  PRMT R12, R8, 0x7610, R12 ;  /* 0x00007610080c7816 */ /* 0x002fe4000000000c */
[----:B------:R-:W-:Y:S01]  /*122a0*/  F2FP.BF16.F32.PACK_AB R8, RZ, R3 ;  /* 0x00000003ff08723e */ /* 0x000fe200000010ff */
[----:B------:R-:W-:Y:S01]  /*122b0*/  FMUL R3, R223, R2 ;  /* 0x00000002df037220 */ /* 0x000fe20000400000 */
[----:B------:R-:W-:Y:S01]  /*122c0*/  PRMT R13, R9, 0x7610, R13 ;  /* 0x00007610090d7816 */ /* 0x000fe2000000000d */
[----:B------:R0:W-:Y:S01]  /*122d0*/  @P5 STG.E.U16 desc[UR36][R4.64+0xc2], R11 ;  /* 0x0000c20b04005986 */ /* 0x0001e2000c101524 */
[----:B------:R-:W-:-:S02]  /*122e0*/  ISETP.GT.AND P0, PT, R0, 0x68, P3 ;  /* 0x000000680000780c */ /* 0x000fc40001f04270 */
[----:B------:R-:W-:Y:S01]  /*122f0*/  F2FP.BF16.F32.PACK_AB R9, RZ, R3 ;  /* 0x00000003ff09723e */ /* 0x000fe200000010ff */
[----:B------:R1:W-:Y:S01]  /*12300*/  @P1 STG.E.U16 desc[UR36][R6.64+0xc0], R12 ;  /* 0x0000c00c06001986 */ /* 0x0003e2000c101524 */
[----:B------:R-:W-:-:S03]  /*12310*/  FMUL R3, R221, R2 ;  /* 0x00000002dd037220 */ /* 0x000fc60000400000 */
[----:B------:R-:W-:Y:S01]  /*12320*/  @P4 STG.E.U16 desc[UR36][R6.64+0xc2], R13 ;  /* 0x0000c20d06004986 */ /* 0x000fe2000c101524 */
[----:B------:R-:W-:Y:S02]  /*12330*/  ISETP.GT.AND P4, PT, R0, 0x69, P3 ;  /* 0x000000690000780c */ /* 0x000fe40001f84270 */
[----:B------:R-:W-:Y:S01]  /*12340*/  PRMT R14, R8, 0x7610, R14 ;  /* 0x00007610080e7816 */ /* 0x000fe2000000000e */
[-C--:B------:R-:W-:Y:S01]  /*12350*/  FMUL R8, R222, R2.reuse ;  /* 0x00000002de087220 */ /* 0x080fe20000400000 */
[----:B------:R-:W-:Y:S02]  /*12360*/  F2FP.BF16.F32.PACK_AB R3, RZ, R3 ;  /* 0x00000003ff03723e */ /* 0x000fe400000010ff */
[----:B------:R-:W-:Y:S01]  /*12370*/  ISETP.GT.AND P1, PT, R0, 0x68, P2 ;  /* 0x000000680000780c */ /* 0x000fe20001724270 */
[----:B------:R-:W-:Y:S01]  /*12380*/  @P0 STG.E.U16 desc[UR36][R4.64+0xd0], R14 ;  /* 0x0000d00e04000986 */ /* 0x000fe2000c101524 */
[----:B0-----:R-:W-:Y:S01]  /*12390*/  PRMT R11, R3, 0x7610, R11 ;  /* 0x00007610030b7816 */ /* 0x001fe2000000000b */
[----:B------:R-:W-:Y:S01]  /*123a0*/  FMUL R3, R219, R2 ;  /* 0x00000002db037220 */ /* 0x000fe20000400000 */
[----:B------:R-:W-:Y:S01]  /*123b0*/  F2FP.BF16.F32.PACK_AB R10, RZ, R8 ;  /* 0x00000008ff0a723e */ /* 0x000fe200000010ff */
[----:B------:R-:W-:Y:S01]  /*123c0*/  FMUL R8, R220, R2 ;  /* 0x00000002dc087220 */ /* 0x000fe20000400000 */
[C---:B------:R-:W-:Y:S01]  /*123d0*/  ISETP.GT.AND P0, PT, R0.reuse, 0x69, P2 ;  /* 0x000000690000780c */ /* 0x040fe20001704270 */
[----:B------:R0:W-:Y:S01]  /*123e0*/  @P4 STG.E.U16 desc[UR36][R4.64+0xd2], R9 ;  /* 0x0000d20904004986 */ /* 0x0001e2000c101524 */
[----:B------:R-:W-:-:S02]  /*123f0*/  ISETP.GT.AND P5, PT, R0, 0x70, P3 ;  /* 0x000000700000780c */ /* 0x000fc40001fa4270 */
[----:B------:R-:W-:-:S04]  /*12400*/  F2FP.BF16.F32.PACK_AB R8, RZ, R8 ;  /* 0x00000008ff08723e */ /* 0x000fc800000010ff */
[----:B-1----:R-:W-:Y:S02]  /*12410*/  PRMT R12, R8, 0x7610, R12 ;  /* 0x00007610080c7816 */ /* 0x002fe4000000000c */
[----:B0-----:R-:W-:Y:S01]  /*12420*/  F2FP.BF16.F32.PACK_AB R9, RZ, R3 ;  /* 0x00000003ff09723e */ /* 0x001fe200000010ff */
[-C--:B------:R-:W-:Y:S01]  /*12430*/  FMUL R3, R218, R2.reuse ;  /* 0x00000002da037220 */ /* 0x080fe20000400000 */
[----:B------:R-:W-:Y:S01]  /*12440*/  FMUL R8, R217, R2 ;  /* 0x00000002d9087220 */ /* 0x000fe20000400000 */
[----:B------:R0:W-:Y:S03]  /*12450*/  @P1 STG.E.U16 desc[UR36][R6.64+0xd0], R10 ;  /* 0x0000d00a06001986 */ /* 0x0001e6000c101524 */
[----:B------:R-:W-:Y:S01]  /*12460*/  F2FP.BF16.F32.PACK_AB R3, RZ, R3 ;  /* 0x00000003ff03723e */ /* 0x000fe200000010ff */
[----:B------:R1:W-:Y:S01]  /*12470*/  @P0 STG.E.U16 desc[UR36][R6.64+0xd2], R11 ;  /* 0x0000d20b06000986 */ /* 0x0003e2000c101524 */
[----:B------:R-:W-:-:S02]  /*12480*/  ISETP.GT.AND P1, PT, R0, 0x70, P2 ;  /* 0x000000700000780c */ /* 0x000fc40001724270 */
[----:B------:R-:W-:Y:S01]  /*12490*/  F2FP.BF16.F32.PACK_AB R8, RZ, R8 ;  /* 0x00000008ff08723e */ /* 0x000fe200000010ff */
[----:B------:R2:W-:Y:S01]  /*124a0*/  @P5 STG.E.U16 desc[UR36][R4.64+0xe0], R12 ;  /* 0x0000e00c04005986 */ /* 0x0005e2000c101524 */
[----:B0-----:R-:W-:Y:S01]  /*124b0*/  PRMT R10, R9, 0x7610, R10 ;  /* 0x00007610090a7816 */ /* 0x001fe2000000000a */
[-C--:B------:R-:W-:Y:S01]  /*124c0*/  FMUL R9, R216, R2.reuse ;  /* 0x00000002d8097220 */ /* 0x080fe20000400000 */
[----:B-1----:R-:W-:Y:S01]  /*124d0*/  PRMT R11, R3, 0x7610, R11 ;  /* 0x00007610030b7816 */ /* 0x002fe2000000000b */
[----:B------:R-:W-:-:S03]  /*124e0*/  FMUL R3, R215, R2 ;  /* 0x00000002d7037220 */ /* 0x000fc60000400000 */
[----:B------:R-:W-:Y:S02]  /*124f0*/  F2FP.BF16.F32.PACK_AB R9, RZ, R9 ;  /* 0x00000009ff09723e */ /* 0x000fe400000010ff */
[----:B--2---:R-:W-:Y:S02]  /*12500*/  PRMT R12, R8, 0x7610, R12 ;  /* 0x00007610080c7816 */ /* 0x004fe4000000000c */
[----:B------:R-:W-:Y:S01]  /*12510*/  F2FP.BF16.F32.PACK_AB R8, RZ, R3 ;  /* 0x00000003ff08723e */ /* 0x000fe200000010ff */
[----:B------:R-:W-:Y:S01]  /*12520*/  FMUL R3, R214, R2 ;  /* 0x00000002d6037220 */ /* 0x000fe20000400000 */
[C---:B------:R-:W-:Y:S02]  /*12530*/  ISETP.GT.AND P4, PT, R0.reuse, 0x71, P2 ;  /* 0x000000710000780c */ /* 0x040fe40001784270 */
[----:B------:R-:W-:Y:S01]  /*12540*/  ISETP.GT.AND P5, PT, R0, 0x78, P3 ;  /* 0x000000780000780c */ /* 0x000fe20001fa4270 */
[----:B------:R0:W-:Y:S01]  /*12550*/  @P6 STG.E.U16 desc[UR36][R4.64+0xe2], R10 ;  /* 0x0000e20a04006986 */ /* 0x0001e2000c101524 */
[----:B------:R-:W-:-:S02]  /*12560*/  PRMT R13, R9, 0x7610, R13 ;  /* 0x00007610090d7816 */ /* 0x000fc4000000000d */
[----:B------:R-:W-:Y:S01]  /*12570*/  F2FP.BF16.F32.PACK_AB R9, RZ, R3 ;  /* 0x00000003ff09723e */ /* 0x000fe200000010ff */
[----:B------:R1:W-:Y:S01]  /*12580*/  @P1 STG.E.U16 desc[UR36][R6.64+0xe0], R11 ;  /* 0x0000e00b06001986 */ /* 0x0003e2000c101524 */
[----:B------:R-:W-:Y:S01]  /*12590*/  ISETP.GT.AND P0, PT, R0, 0x79, P3 ;  /* 0x000000790000780c */ /* 0x000fe20001f04270 */
[-C--:B------:R-:W-:Y:S01]  /*125a0*/  FMUL R3, R212, R2.reuse ;  /* 0x00000002d4037220 */ /* 0x080fe20000400000 */
[----:B------:R-:W-:Y:S02]  /*125b0*/  ISETP.GT.AND P1, PT, R0, 0x78, P2 ;  /* 0x000000780000780c */ /* 0x000fe40001724270 */
[----:B------:R-:W-:Y:S01]  /*125c0*/  PRMT R14, R8, 0x7610, R14 ;  /* 0x00007610080e7816 */ /* 0x000fe2000000000e */
[----:B------:R-:W-:Y:S01]  /*125d0*/  FMUL R8, R213, R2 ;  /* 0x00000002d5087220 */ /* 0x000fe20000400000 */
[----:B------:R-:W-:Y:S01]  /*125e0*/  F2FP.BF16.F32.PACK_AB R3, RZ, R3 ;  /* 0x00000003ff03723e */ /* 0x000fe200000010ff */
[----:B------:R2:W-:Y:S01]  /*125f0*/  @P4 STG.E.U16 desc[UR36][R6.64+0xe2], R12 ;  /* 0x0000e20c06004986 */ /* 0x0005e2000c101524 */
[----:B------:R-:W-:-:S02]  /*12600*/  ISETP.GT.AND P4, PT, R0, 0x79, P2 ;  /* 0x000000790000780c */ /* 0x000fc40001784270 */
[----:B0-----:R-:W-:Y:S01]  /*12610*/  F2FP.BF16.F32.PACK_AB R10, RZ, R8 ;  /* 0x00000008ff0a723e */ /* 0x001fe200000010ff */
[----:B------:R-:W-:Y:S01]  /*12620*/  @P5 STG.E.U16 desc[UR36][R4.64+0xf0], R13 ;  /* 0x0000f00d04005986 */ /* 0x000fe2000c101524 */
[----:B-1----:R-:W-:Y:S01]  /*12630*/  PRMT R11, R3, 0x7610, R11 ;  /* 0x00007610030b7816 */ /* 0x002fe2000000000b */
[-C--:B------:R-:W-:Y:S01]  /*12640*/  FMUL R3, R210, R2.reuse ;  /* 0x00000002d2037220 */ /* 0x080fe20000400000 */
[----:B------:R-:W-:Y:S01]  /*12650*/  FMUL R8, R211, R2 ;  /* 0x00000002d3087220 */ /* 0x000fe20000400000 */
[C---:B------:R-:W-:Y:S01]  /*12660*/  ISETP.GT.AND P5, PT, R0.reuse, 0x80, P3 ;  /* 0x000000800000780c */ /* 0x040fe20001fa4270 */
[----:B------:R-:W-:Y:S01]  /*12670*/  @P0 STG.E.U16 desc[UR36][R4.64+0xf2], R14 ;  /* 0x0000f20e04000986 */ /* 0x000fe2000c101524 */
[----:B------:R-:W-:-:S03]  /*12680*/  ISETP.GT.AND P6, PT, R0, 0x81, P3 ;  /* 0x000000810000780c */ /* 0x000fc60001fc4270 */
[----:B------:R0:W-:Y:S01]  /*12690*/  @P1 STG.E.U16 desc[UR36][R6.64+0xf0], R9 ;  /* 0x0000f00906001986 */ /* 0x0001e2000c101524 */
[----:B------:R-:W-:-:S04]  /*126a0*/  F2FP.BF16.F32.PACK_AB R8, RZ, R8 ;  /* 0x00000008ff08723e */ /* 0x000fc800000010ff */
[----:B--2---:R-:W-:Y:S01]  /*126b0*/  PRMT R12, R8, 0x7610, R12 ;  /* 0x00007610080c7816 */ /* 0x004fe2000000000c */
[-C--:B------:R-:W-:Y:S01]  /*126c0*/  FMUL R8, R208, R2.reuse ;  /* 0x00000002d0087220 */ /* 0x080fe20000400000 */
[----:B0-----:R-:W-:Y:S01]  /*126d0*/  F2FP.BF16.F32.PACK_AB R9, RZ, R3 ;  /* 0x00000003ff09723e */ /* 0x001fe200000010ff */
[----:B------:R-:W-:Y:S01]  /*126e0*/  FMUL R3, R209, R2 ;  /* 0x00000002d1037220 */ /* 0x000fe20000400000 */
[----:B------:R0:W-:Y:S01]  /*126f0*/  @P4 STG.E.U16 desc[UR36][R6.64+0xf2], R10 ;  /* 0x0000f20a06004986 */ /* 0x0001e2000c101524 */
[----:B------:R-:W-:-:S03]  /*12700*/  ISETP.GT.AND P0, PT, R0, 0x80, P2 ;  /* 0x000000800000780c */ /* 0x000fc60001704270 */
[----:B------:R-:W-:Y:S01]  /*12710*/  F2FP.BF16.F32.PACK_AB R3, RZ, R3 ;  /* 0x00000003ff03723e */ /* 0x000fe200000010ff */
[----:B------:R1:W-:Y:S01]  /*12720*/  @P5 STG.E.U16 desc[UR36][R4.64+0x100], R11 ;  /* 0x0001000b04005986 */ /* 0x0003e2000c101524 */
[----:B------:R-:W-:Y:S02]  /*12730*/  ISETP.GT.AND P1, PT, R0, 0x81, P2 ;  /* 0x000000810000780c */ /* 0x000fe40001724270 */
[----:B------:R-:W-:Y:S01]  /*12740*/  F2FP.BF16.F32.PACK_AB R8, RZ, R8 ;  /* 0x00000008ff08723e */ /* 0x000fe200000010ff */
[----:B------:R2:W-:Y:S01]  /*12750*/  @P6 STG.E.U16 desc[UR36][R4.64+0x102], R12 ;  /* 0x0001020c04006986 */ /* 0x0005e2000c101524 */
[----:B0-----:R-:W-:Y:S01]  /*12760*/  PRMT R10, R9, 0x7610, R10 ;  /* 0x00007610090a7816 */ /* 0x001fe2000000000a */
[-C--:B------:R-:W-:Y:S01]  /*12770*/  FMUL R9, R207, R2.reuse ;  /* 0x00000002cf097220 */ /* 0x080fe20000400000 */
[----:B-1----:R-:W-:Y:S01]  /*12780*/  PRMT R11, R3, 0x7610, R11 ;  /* 0x00007610030b7816 */ /* 0x002fe2000000000b */
[----:B------:R-:W-:Y:S01]  /*12790*/  FMUL R3, R206, R2 ;  /* 0x00000002ce037220 */ /* 0x000fe20000400000 */
[----:B------:R-:W-:-:S02]  /*127a0*/  ISETP.GT.AND P4, PT, R0, 0x88, P3 ;  /* 0x000000880000780c */ /* 0x000fc40001f84270 */
[----:B--2---:R-:W-:Y:S02]  /*127b0*/  PRMT R12, R8, 0x7610, R12 ;  /* 0x00007610080c7816 */ /* 0x004fe4000000000c */
[----:B------:R-:W-:Y:S01]  /*127c0*/  F2FP.BF16.F32.PACK_AB R8, RZ, R3 ;  /* 0x00000003ff08723e */ /* 0x000fe200000010ff */
[-C--:B------:R-:W-:Y:S01]  /*127d0*/  FMUL R3, R205, R2.reuse ;  /* 0x00000002cd037220 */ /* 0x080fe20000400000 */
[----:B------:R-:W-:Y:S02]  /*127e0*/  F2FP.BF16.F32.PACK_AB R9, RZ, R9 ;  /* 0x00000009ff09723e */ /* 0x000fe400000010ff */
[C---:B------:R-:W-:Y:S01]  /*127f0*/  ISETP.GT.AND P5, PT, R0.reuse, 0x89, P3 ;  /* 0x000000890000780c */ /* 0x040fe20001fa4270 */
[----:B------:R0:W-:Y:S01]  /*12800*/  @P0 STG.E.U16 desc[UR36][R6.64+0x100], R10 ;  /* 0x0001000a06000986 */ /* 0x0001e2000c101524 */
[----:B------:R-:W-:Y:S02]  /*12810*/  PRMT R13, R9, 0x7610, R13 ;  /* 0x00007610090d7816 */ /* 0x000fe4000000000d */
[----:B------:R-:W-:Y:S01]  /*12820*/  F2FP.BF16.F32.PACK_AB R9, RZ, R3 ;  /* 0x00000003ff09723e */ /* 0x000fe200000010ff */
[----:B------:R1:W-:Y:S01]  /*12830*/  @P1 STG.E.U16 desc[UR36][R6.64+0x102], R11 ;  /* 0x0001020b06001986 */ /* 0x0003e2000c101524 */
[C---:B------:R-:W-:Y:S01]  /*12840*/  ISETP.GT.AND P0, PT, R0.reuse, 0x88, P2 ;  /* 0x000000880000780c */ /* 0x040fe20001704270 */
[----:B------:R-:W-:Y:S01]  /*12850*/  FMUL R3, R203, R2 ;  /* 0x00000002cb037220 */ /* 0x000fe20000400000 */
[----:B------:R-:W-:-:S02]  /*12860*/  ISETP.GT.AND P1, PT, R0, 0x89, P2 ;  /* 0x000000890000780c */ /* 0x000fc40001724270 */
[----:B------:R-:W-:Y:S01]  /*12870*/  PRMT R14, R8, 0x7610, R14 ;  /* 0x00007610080e7816 */ /* 0x000fe2000000000e */
[----:B------:R-:W-:Y:S01]  /*12880*/  FMUL R8, R204, R2 ;  /* 0x00000002cc087220 */ /* 0x000fe20000400000 */
[----:B------:R-:W-:Y:S01]  /*12890*/  F2FP.BF16.F32.PACK_AB R3, RZ, R3 ;  /* 0x00000003ff03723e */ /* 0x000fe200000010ff */
[----:B------:R2:W-:Y:S01]  /*128a0*/  @P4 STG.E.U16 desc[UR36][R4.64+0x110], R12 ;  /* 0x0001100c04004986 */ /* 0x0005e2000c101524 */
[----:B------:R-:W-:Y:S02]  /*128b0*/  ISETP.GT.AND P4, PT, R0, 0x90, P3 ;  /* 0x000000900000780c */ /* 0x000fe40001f84270 */
        /* <DEDUP_REMOVED lines=9> */
[----:B------:R-:W-:Y:S02]  /*12950*/  F2FP.BF16.F32.PACK_AB R8, RZ, R8 ;  /* 0x00000008ff08723e */ /* 0x000fe400000010ff */
[----:B------:R-:W-:Y:S01]  /*12960*/  ISETP.GT.AND P1, PT, R0, 0x91, P2 ;  /* 0x000000910000780c */ /* 0x000fe20001724270 */
[----:B------:R1:W-:Y:S01]  /*12970*/  @P4 STG.E.U16 desc[UR36][R4.64+0x120], R10 ;  /* 0x0001200a04004986 */ /* 0x0003e2000c101524 */
[----:B--2---:R-:W-:Y:S01]  /*12980*/  PRMT R12, R8, 0x7610, R12 ;  /* 0x00007610080c7816 */ /* 0x004fe2000000000c */
[-C--:B------:R-:W-:Y:S01]  /*12990*/  FMUL R8, R199, R2.reuse ;  /* 0x00000002c7087220 */ /* 0x080fe20000400000 */
[----:B0-----:R-:W-:Y:S01]  /*129a0*/  F2FP.BF16.F32.PACK_AB R9, RZ, R3 ;  /* 0x00000003ff09723e */ /* 0x001fe200000010ff */
[----:B------:R-:W-:Y:S01]  /*129b0*/  FMUL R3, R200, R2 ;  /* 0x00000002c8037220 */ /* 0x000fe20000400000 */
[----:B------:R-:W-:Y:S01]  /*129c0*/  ISETP.GT.AND P4, PT, R0, 0x98, P3 ;  /* 0x000000980000780c */ /* 0x000fe20001f84270 */
[----:B------:R0:W-:Y:S03]  /*129d0*/  @P5 STG.E.U16 desc[UR36][R4.64+0x122], R11 ;  /* 0x0001220b04005986 */ /* 0x0001e6000c101524 */
[----:B------:R-:W-:-:S02]  /*129e0*/  F2FP.BF16.F32.PACK_AB R3, RZ, R3 ;  /* 0x00000003ff03723e */ /* 0x000fc400000010ff */
[----:B-1----:R-:W-:Y:S01]  /*129f0*/  PRMT R10, R9, 0x7610, R10 ;  /* 0x00007610090a7816 */ /* 0x002fe2000000000a */
[----:B------:R-:W-:Y:S01]  /*12a00*/  FMUL R9, R198, R2 ;  /* 0x00000002c6097220 */ /* 0x000fe20000400000 */
[----:B------:R-:W-:Y:S01]  /*12a10*/  F2FP.BF16.F32.PACK_AB R8, RZ, R8 ;  /* 0x00000008ff08723e */ /* 0x000fe200000010ff */
[----:B------:R1:W-:Y:S01]  /*12a20*/  @P0 STG.E.U16 desc[UR36][R6.64+0x120], R12 ;  /* 0x0001200c06000986 */ /* 0x0003e2000c101524 */
[----:B0-----:R-:W-:Y:S01]  /*12a30*/  PRMT R11, R3, 0x7610, R11 ;  /* 0x00007610030b7816 */ /* 0x001fe2000000000b */
[----:B------:R-:W-:Y:S01]  /*12a40*/  FMUL R3, R197, R2 ;  /* 0x00000002c5037220 */ /* 0x000fe20000400000 */
[C---:B------:R-:W-:Y:S01]  /*12a50*/  ISETP.GT.AND P5, PT, R0.reuse, 0x99, P3 ;  /* 0x000000990000780c */ /* 0x040fe20001fa4270 */
[----:B------:R0:W-:Y:S01]  /*12a60*/  @P1 STG.E.U16 desc[UR36][R6.64+0x122], R10 ;  /* 0x0001220a06001986 */ /* 0x0001e2000c101524 */
[----:B------:R-:W-:Y:S02]  /*12a70*/  ISETP.GT.AND P1, PT, R0, 0x98, P2 ;  /* 0x000000980000780c */ /* 0x000fe40001724270 */
[----:B------:R-:W-:-:S02]  /*12a80*/  F2FP.BF16.F32.PACK_AB R9, RZ, R9 ;  /* 0x00000009ff09723e */ /* 0x000fc400000010ff */
[----:B-1----:R-:W-:Y:S02]  /*12a90*/  PRMT R12, R8, 0x7610, R12 ;  /* 0x00007610080c7816 */ /* 0x002fe4000000000c */
[----:B------:R-:W-:Y:S01]  /*12aa0*/  F2FP.BF16.F32.PACK_AB R8, RZ, R3 ;  /* 0x00000003ff08723e */ /* 0x000fe200000010ff */
[-C--:B------:R-:W-:Y:S01]  /*12ab0*/  FMUL R3, R196, R2.reuse ;  /* 0x00000002c4037220 */ /* 0x080fe20000400000 */
[C---:B------:R-:W-:Y:S01]  /*12ac0*/  ISETP.GT.AND P0, PT, R0.reuse, 0x99, P2 ;  /* 0x000000990000780c */ /* 0x040fe20001704270 */
[----:B------:R1:W-:Y:S01]  /*12ad0*/  @P4 STG.E.U16 desc[UR36][R4.64+0x130], R11 ;  /* 0x0001300b04004986 */ /* 0x0003e2000c101524 */
[----:B------:R-:W-:Y:S02]  /*12ae0*/  ISETP.GT.AND P4, PT, R0, 0xa0, P3 ;  /* 0x000000a00000780c */ /* 0x000fe40001f84270 */
[----:B------:R-:W-:Y:S02]  /*12af0*/  PRMT R13, R9, 0x7610, R13 ;  /* 0x00007610090d7816 */ /* 0x000fe4000000000d */
        /* <DEDUP_REMOVED lines=68> */
[----:B------:R-:W-:Y:S02]  /*12f40*/  ISETP.GT.AND P1, PT, R0, 0xb8, P2 ;  /* 0x000000b80000780c */ /* 0x000fe40001724270 */
[----:B------:R-:W-:Y:S02]  /*12f50*/  F2FP.BF16.F32.PACK_AB R8, RZ, R8 ;  /* 0x00000008ff08723e */ /* 0x000fe400000010ff */
[----:B0-----:R-:W-:Y:S01]  /*12f60*/  PRMT R10, R9, 0x7610, R10 ;  /* 0x00007610090a7816 */ /* 0x001fe2000000000a */
[-C--:B------:R-:W-:Y:S01]  /*12f70*/  FMUL R9, R180, R2.reuse ;  /* 0x00000002b4097220 */ /* 0x080fe20000400000 */
[----:B-1----:R-:W-:Y:S01]  /*12f80*/  PRMT R11, R3, 0x7610, R11 ;  /* 0x00007610030b7816 */ /* 0x002fe2000000000b */
[----:B------:R-:W-:Y:S01]  /*12f90*/  FMUL R3, R179, R2 ;  /* 0x00000002b3037220 */ /* 0x000fe20000400000 */
[----:B------:R0:W-:Y:S02]  /*12fa0*/  @P5 STG.E.U16 desc[UR36][R4.64+0x170], R12 ;  /* 0x0001700c04005986 */ /* 0x0001e4000c101524 */
[----:B------:R-:W-:-:S02]  /*12fb0*/  F2FP.BF16.F32.PACK_AB R9, RZ, R9 ;  /* 0x00000009ff09723e */ /* 0x000fc400000010ff */
[C---:B------:R-:W-:Y:S02]  /*12fc0*/  ISETP.GT.AND P4, PT, R0.reuse, 0xb9, P2 ;  /* 0x000000b90000780c */ /* 0x040fe40001784270 */
[----:B------:R-:W-:Y:S02]  /*12fd0*/  ISETP.GT.AND P5, PT, R0, 0xc0, P3 ;  /* 0x000000c00000780c */ /* 0x000fe40001fa4270 */
[----:B0-----:R-:W-:Y:S02]  /*12fe0*/  PRMT R12, R8, 0x7610, R12 ;  /* 0x00007610080c7816 */ /* 0x001fe4000000000c */
[----:B------:R-:W-:Y:S01]  /*12ff0*/  F2FP.BF16.F32.PACK_AB R8, RZ, R3 ;  /* 0x00000003ff08723e */ /* 0x000fe200000010ff */
[----:B------:R-:W-:Y:S01]  /*13000*/  FMUL R3, R178, R2 ;  /* 0x00000002b2037220 */ /* 0x000fe20000400000 */
[----:B------:R-:W-:Y:S01]  /*13010*/  PRMT R13, R9, 0x7610, R13 ;  /* 0x00007610090d7816 */ /* 0x000fe2000000000d */
[----:B------:R0:W-:Y:S01]  /*13020*/  @P6 STG.E.U16 desc[UR36][R4.64+0x172], R10 ;  /* 0x0001720a04006986 */ /* 0x0001e2000c101524 */
[----:B------:R-:W-:-:S02]  /*13030*/  ISETP.GT.AND P0, PT, R0, 0xc1, P3 ;  /* 0x000000c10000780c */ /* 0x000fc40001f04270 */
[----:B------:R-:W-:Y:S01]  /*13040*/  F2FP.BF16.F32.PACK_AB R9, RZ, R3 ;  /* 0x00000003ff09723e */ /* 0x000fe200000010ff */
[----:B------:R1:W-:Y:S01]  /*13050*/  @P1 STG.E.U16 desc[UR36][R6.64+0x170], R11 ;  /* 0x0001700b06001986 */ /* 0x0003e2000c101524 */
[-C--:B------:R-:W-:Y:S01]  /*13060*/  FMUL R3, R176, R2.reuse ;  /* 0x00000002b0037220 */ /* 0x080fe20000400000 */
[----:B------:R-:W-:Y:S02]  /*13070*/  ISETP.GT.AND P1, PT, R0, 0xc0, P2 ;  /* 0x000000c00000780c */ /* 0x000fe40001724270 */
        /* <DEDUP_REMOVED lines=40> */
[C---:B------:R-:W-:Y:S01]  /*13300*/  ISETP.GT.AND P0, PT, R0.reuse, 0xd0, P2 ;  /* 0x000000d00000780c */ /* 0x040fe20001704270 */
        /* <DEDUP_REMOVED lines=11> */
[----:B------:R-:W-:Y:S01]  /*133c0*/  ISETP.GT.AND P5, PT, R0, 0xd9, P3 ;  /* 0x000000d90000780c */ /* 0x000fe20001fa4270 */
[----:B------:R-:W-:Y:S01]  /*133d0*/  FMUL R8, R166, R2 ;  /* 0x00000002a6087220 */ /* 0x000fe20000400000 */
[----:B------:R-:W-:Y:S01]  /*133e0*/  @P0 STG.E.U16 desc[UR36][R6.64+0x1a0], R14 ;  /* 0x0001a00e06000986 */ /* 0x000fe2000c101524 */
[----:B------:R-:W-:-:S03]  /*133f0*/  ISETP.GT.AND P0, PT, R0, 0xd8, P2 ;  /* 0x000000d80000780c */ /* 0x000fc60001704270 */
[----:B------:R0:W-:Y:S01]  /*13400*/  @P1 STG.E.U16 desc[UR36][R6.64+0x1a2], R9 ;  /* 0x0001a20906001986 */ /* 0x0001e2000c101524 */
[----:B------:R-:W-:Y:S02]  /*13410*/  F2FP.BF16.F32.PACK_AB R8, RZ, R8 ;  /* 0x00000008ff08723e */ /* 0x000fe400000010ff */
[----:B------:R-:W-:Y:S02]  /*13420*/  ISETP.GT.AND P1, PT, R0, 0xd9, P2 ;  /* 0x000000d90000780c */ /* 0x000fe40001724270 */
        /* <DEDUP_REMOVED lines=16> */
[----:B------:R1:W-:Y:S01]  /*13530*/  @P1 STG.E.U16 desc[UR36][R6.64+0x1b2], R10 ;  /* 0x0001b20a06001986 */ /* 0x0003e2000c101524 */
[----:B------:R-:W-:Y:S02]  /*13540*/  ISETP.GT.AND P1, PT, R0, 0xe0, P2 ;  /* 0x000000e00000780c */ /* 0x000fe40001724270 */
[----:B0-----:R-:W-:Y:S02]  /*13550*/  PRMT R12, R8, 0x7610, R12 ;  /* 0x00007610080c7816 */ /* 0x001fe4000000000c */
[----:B------:R-:W-:Y:S01]  /*13560*/  F2FP.BF16.F32.PACK_AB R8, RZ, R3 ;  /* 0x00000003ff08723e */ /* 0x000fe200000010ff */
[-C--:B------:R-:W-:Y:S01]  /*13570*/  FMUL R3, R160, R2.reuse ;  /* 0x00000002a0037220 */ /* 0x080fe20000400000 */
[----:B------:R-:W-:Y:S01]  /*13580*/  ISETP.GT.AND P0, PT, R0, 0xe1, P2 ;  /* 0x000000e10000780c */ /* 0x000fe20001704270 */
[----:B------:R0:W-:Y:S01]  /*13590*/  @P4 STG.E.U16 desc[UR36][R4.64+0x1c0], R11 ;  /* 0x0001c00b04004986 */ /* 0x0001e2000c101524 */
[----:B-1----:R-:W-:Y:S02]  /*135a0*/  PRMT R10, R9, 0x7610, R10 ;  /* 0x00007610090a7816 */ /* 0x002fe4000000000a */
[----:B------:R-:W-:Y:S01]  /*135b0*/  PRMT R13, R8, 0x7610, R13 ;  /* 0x00007610080d7816 */ /* 0x000fe2000000000d */
[----:B------:R-:W-:Y:S01]  /*135c0*/  @P5 STG.E.U16 desc[UR36][R4.64+0x1c2], R12 ;  /* 0x0001c20c04005986 */ /* 0x000fe2000c101524 */
[----:B------:R-:W-:Y:S01]  /*135d0*/  FMUL R8, R159, R2 ;  /* 0x000000029f087220 */ /* 0x000fe20000400000 */
[----:B------:R-:W-:-:S02]  /*135e0*/  ISETP.GT.AND P4, PT, R0, 0xe8, P3 ;  /* 0x000000e80000780c */ /* 0x000fc40001f84270 */
[----:B------:R-:W-:Y:S01]  /*135f0*/  F2FP.BF16.F32.PACK_AB R9, RZ, R3 ;  /* 0x00000003ff09723e */ /* 0x000fe200000010ff */
[----:B------:R-:W-:Y:S01]  /*13600*/  FMUL R3, R158, R2 ;  /* 0x000000029e037220 */ /* 0x000fe20000400000 */
[C---:B------:R-:W-:Y:S02]  /*13610*/  ISETP.GT.AND P5, PT, R0.reuse, 0xe9, P3 ;  /* 0x000000e90000780c */ /* 0x040fe40001fa4270 */
[----:B------:R-:W-:Y:S02]  /*13620*/  ISETP.GT.AND P6, PT, R0, 0xe8, P2 ;  /* 0x000000e80000780c */ /* 0x000fe400017c4270 */
[----:B------:R-:W-:Y:S01]  /*13630*/  F2FP.BF16.F32.PACK_AB R8, RZ, R8 ;  /* 0x00000008ff08723e */ /* 0x000fe200000010ff */
[----:B------:R1:W-:Y:S01]  /*13640*/  @P1 STG.E.U16 desc[UR36][R6.64+0x1c0], R10 ;  /* 0x0001c00a06001986 */ /* 0x0003e2000c101524 */
[----:B------:R-:W-:Y:S02]  /*13650*/  F2FP.BF16.F32.PACK_AB R3, RZ, R3 ;  /* 0x00000003ff03723e */ /* 0x000fe400000010ff */
[----:B0-----:R-:W-:-:S02]  /*13660*/  PRMT R11, R8, 0x7610, R11 ;  /* 0x00007610080b7816 */ /* 0x001fc4000000000b */
[----:B------:R-:W-:Y:S01]  /*13670*/  PRMT R18, R3, 0x7610, R18 ;  /* 0x0000761003127816 */ /* 0x000fe20000000012 */
[----:B------:R0:W-:Y:S01]  /*13680*/  @P0 STG.E.U16 desc[UR36][R6.64+0x1c2], R13 ;  /* 0x0001c20d06000986 */ /* 0x0001e2000c101524 */
[----:B-1----:R-:W-:Y:S01]  /*13690*/  PRMT R10, R9, 0x7610, R10 ;  /* 0x00007610090a7816 */ /* 0x002fe2000000000a */
[----:B------:R-:W-:-:S04]  /*136a0*/  FMUL R3, R157, R2 ;  /* 0x000000029d037220 */ /* 0x000fc80000400000 */
[----:B------:R-:W-:Y:S01]  /*136b0*/  @P4 STG.E.U16 desc[UR36][R4.64+0x1d0], R10 ;  /* 0x0001d00a04004986 */ /* 0x000fe2000c101524 */
[----:B------:R-:W-:-:S03]  /*136c0*/  ISETP.GT.AND P4, PT, R0, 0xe9, P2 ;  /* 0x000000e90000780c */ /* 0x000fc60001784270 */
[----:B------:R1:W-:Y:S01]  /*136d0*/  @P5 STG.E.U16 desc[UR36][R4.64+0x1d2], R11 ;  /* 0x0001d20b04005986 */ /* 0x0003e2000c101524 */
[----:B------:R-:W-:-:S03]  /*136e0*/  ISETP.GT.AND P5, PT, R0, 0xf0, P3 ;  /* 0x000000f00000780c */ /* 0x000fc60001fa4270 */
[----:B------:R-:W-:Y:S01]  /*136f0*/  @P6 STG.E.U16 desc[UR36][R6.64+0x1d0], R18 ;  /* 0x0001d01206006986 */ /* 0x000fe2000c101524 */
[----:B------:R-:W-:Y:S01]  /*13700*/  ISETP.GT.AND P6, PT, R0, 0xf1, P3 ;  /* 0x000000f10000780c */ /* 0x000fe20001fc4270 */
[-C--:B------:R-:W-:Y:S01]  /*13710*/  FMUL R8, R156, R2.reuse ;  /* 0x000000029c087220 */ /* 0x080fe20000400000 */
[----:B------:R-:W-:Y:S01]  /*13720*/  FMUL R9, R155, R2 ;  /* 0x000000029b097220 */ /* 0x000fe20000400000 */
[----:B0-----:R-:W-:-:S03]  /*13730*/  F2FP.BF16.F32.PACK_AB R13, RZ, R3 ;  /* 0x00000003ff0d723e */ /* 0x001fc600000010ff */
[----:B------:R-:W-:Y:S02]  /*13740*/  F2FP.BF16.F32.PACK_AB R14, RZ, R8 ;  /* 0x00000008ff0e723e */ /* 0x000fe400000010ff */
[----:B------:R-:W-:Y:S01]  /*13750*/  F2FP.BF16.F32.PACK_AB R15, RZ, R9 ;  /* 0x00000009ff0f723e */ /* 0x000fe200000010ff */
[----:B------:R-:W-:Y:S01]  /*13760*/  @P4 STG.E.U16 desc[UR36][R6.64+0x1d2], R13 ;  /* 0x0001d20d06004986 */ /* 0x000fe2000c101524 */
[----:B------:R-:W-:-:S03]  /*13770*/  ISETP.GT.AND P4, PT, R0, 0xf1, P2 ;  /* 0x000000f10000780c */ /* 0x000fc60001784270 */
[----:B------:R-:W-:Y:S04]  /*13780*/  @P5 STG.E.U16 desc[UR36][R4.64+0x1e0], R14 ;  /* 0x0001e00e04005986 */ /* 0x000fe8000c101524 */
[----:B------:R-:W-:Y:S01]  /*13790*/  @P6 STG.E.U16 desc[UR36][R4.64+0x1e2], R15 ;  /* 0x0001e20f04006986 */ /* 0x000fe2000c101524 */
[----:B------:R-:W-:Y:S01]  /*137a0*/  ISETP.GT.AND P6, PT, R0, 0xf0, P2 ;  /* 0x000000f00000780c */ /* 0x000fe200017c4270 */
[-C--:B-1----:R-:W-:Y:S01]  /*137b0*/  FMUL R11, R154, R2.reuse ;  /* 0x000000029a0b7220 */ /* 0x082fe20000400000 */
[----:B------:R-:W-:-:S04]  /*137c0*/  FMUL R12, R23, R2 ;  /* 0x00000002170c7220 */ /* 0x000fc80000400000 */
[----:B------:R-:W-:Y:S02]  /*137d0*/  F2FP.BF16.F32.PACK_AB R11, RZ, R11 ;  /* 0x0000000bff0b723e */ /* 0x000fe400000010ff */
[----:B------:R-:W-:Y:S02]  /*137e0*/  F2FP.BF16.F32.PACK_AB R12, RZ, R12 ;  /* 0x0000000cff0c723e */ /* 0x000fe400000010ff */
[C---:B------:R-:W-:Y:S02]  /*137f0*/  ISETP.GT.AND P5, PT, R0.reuse, 0xf8, P3 ;  /* 0x000000f80000780c */ /* 0x040fe40001fa4270 */
[----:B------:R-:W-:Y:S01]  /*13800*/  ISETP.GT.AND P3, PT, R0, 0xf9, P3 ;  /* 0x000000f90000780c */ /* 0x000fe20001f64270 */
[----:B------:R-:W-:Y:S01]  /*13810*/  @P6 STG.E.U16 desc[UR36][R6.64+0x1e0], R11 ;  /* 0x0001e00b06006986 */ /* 0x000fe2000c101524 */
[----:B------:R-:W-:-:S03]  /*13820*/  FMUL R10, R22, R2 ;  /* 0x00000002160a7220 */ /* 0x000fc60000400000 */
[----:B------:R0:W-:Y:S01]  /*13830*/  @P4 STG.E.U16 desc[UR36][R6.64+0x1e2], R12 ;  /* 0x0001e20c06004986 */ /* 0x0001e2000c101524 */
[----:B------:R-:W-:Y:S01]  /*13840*/  ISETP.GT.AND P4, PT, R0, 0xf8, P2 ;  /* 0x000000f80000780c */ /* 0x000fe20001784270 */
[-C--:B------:R-:W-:Y:S01]  /*13850*/  FMUL R9, R21, R2.reuse ;  /* 0x0000000215097220 */ /* 0x080fe20000400000 */
[-C--:B------:R-:W-:Y:S01]  /*13860*/  FMUL R8, R19, R2.reuse ;  /* 0x0000000213087220 */ /* 0x080fe20000400000 */
[----:B------:R-:W-:Y:S01]  /*13870*/  FMUL R3, R20, R2 ;  /* 0x0000000214037220 */ /* 0x000fe20000400000 */
[----:B------:R-:W-:Y:S02]  /*13880*/  F2FP.BF16.F32.PACK_AB R10, RZ, R10 ;  /* 0x0000000aff0a723e */ /* 0x000fe400000010ff */
[----:B------:R-:W-:Y:S02]  /*13890*/  ISETP.GT.AND P2, PT, R0, 0xf9, P2 ;  /* 0x000000f90000780c */ /* 0x000fe40001744270 */
[----:B------:R-:W-:Y:S02]  /*138a0*/  F2FP.BF16.F32.PACK_AB R9, RZ, R9 ;  /* 0x00000009ff09723e */ /* 0x000fe400000010ff */
[----:B------:R-:W-:-:S02]  /*138b0*/  F2FP.BF16.F32.PACK_AB R8, RZ, R8 ;  /* 0x00000008ff08723e */ /* 0x000fc400000010ff */
[----:B------:R-:W-:Y:S01]  /*138c0*/  F2FP.BF16.F32.PACK_AB R3, RZ, R3 ;  /* 0x00000003ff03723e */ /* 0x000fe200000010ff */
[----:B------:R-:W-:Y:S01]  /*138d0*/  @P5 STG.E.U16 desc[UR36][R4.64+0x1f0], R10 ;  /* 0x0001f00a04005986 */ /* 0x000fe2000c101524 */
[----:B0-----:R-:W-:Y:S01]  /*138e0*/  PRMT R12, R8, 0x7610, R12 ;  /* 0x00007610080c7816 */ /* 0x001fe2000000000c */
[----:B------:R-:W-:Y:S01]  /*138f0*/  @P4 IMAD.MOV.U32 R8, RZ, RZ, R6 ;  /* 0x000000ffff084224 */ /* 0x000fe200078e0006 */
[----:B------:R-:W-:Y:S01]  /*13900*/  PRMT R11, R3, 0x7610, R11 ;  /* 0x00007610030b7816 */ /* 0x000fe2000000000b */
[----:B------:R0:W-:Y:S01]  /*13910*/  @P3 STG.E.U16 desc[UR36][R4.64+0x1f2], R9 ;  /* 0x0001f20904003986 */ /* 0x0001e2000c101524 */
[----:B------:R-:W-:Y:S01]  /*13920*/  USHF.L.U32 UR12, UR8, 0x8, URZ ;  /* 0x00000008080c7899 */ /* 0x000fe2000800063f */
[----:B------:R-:W-:Y:S01]  /*13930*/  ISETP.GT.AND P1, PT, R153, 0x80, PT ;  /* 0x000000809900780c */ /* 0x000fe20003f24270 */
[----:B------:R-:W-:Y:S01]  /*13940*/  USHF.L.U64.HI UR11, UR8, 0x8, UR9 ;  /* 0x00000008080b7899 */ /* 0x000fe20008010209 */
[----:B0-----:R-:W-:-:S03]  /*13950*/  @P4 MOV R9, R7 ;  /* 0x0000000700094202 */ /* 0x001fc60000000f00 */
[----:B------:R-:W-:Y:S02]  /*13960*/  IMAD.U32 R3, RZ, RZ, UR12 ;  /* 0x0000000cff037e24 */ /* 0x000fe4000f8e00ff */
[----:B------:R0:W-:Y:S01]  /*13970*/  @P4 STG.E.U16 desc[UR36][R8.64+0x1f0], R11 ;  /* 0x0001f00b08004986 */ /* 0x0001e2000c101524 */
[C---:B------:R-:W-:Y:S02]  /*13980*/  ISETP.GT.AND P3, PT, R0.reuse, RZ, P1 ;  /* 0x000000ff0000720c */ /* 0x040fe40000f64270 */
[----:B------:R-:W-:Y:S01]  /*13990*/  ISETP.GT.AND P4, PT, R0, 0x1, P1 ;  /* 0x000000010000780c */ /* 0x000fe20000f84270 */
[-C--:B------:R-:W-:Y:S01]  /*139a0*/  FMUL R24, R24, R2.reuse ;  /* 0x0000000218187220 */ /* 0x080fe20000400000 */
[----:B------:R-:W-:Y:S01]  /*139b0*/  FMUL R25, R25, R2 ;  /* 0x0000000219197220 */ /* 0x000fe20000400000 */
[----:B0-----:R-:W-:Y:S02]  /*139c0*/  @P2 IMAD.MOV.U32 R8, RZ, RZ, R6 ;  /* 0x000000ffff082224 */ /* 0x001fe400078e0006 */
[----:B------:R-:W-:-:S02]  /*139d0*/  @P2 IMAD.MOV.U32 R9, RZ, RZ, R7 ;  /* 0x000000ffff092224 */ /* 0x000fc400078e0007 */
[----:B------:R-:W-:-:S03]  /*139e0*/  IMAD.U32 R7, RZ, RZ, UR11 ;  /* 0x0000000bff077e24 */ /* 0x000fc6000f8e00ff */
[----:B------:R0:W-:Y:S01]  /*139f0*/  @P2 STG.E.U16 desc[UR36][R8.64+0x1f2], R12 ;  /* 0x0001f20c08002986 */ /* 0x0001e2000c101524 */
[C---:B------:R-:W-:Y:S02]  /*13a00*/  IADD3 R6, P2, P6, R4.reuse, UR5, R3 ;  /* 0x0000000504067c10 */ /* 0x040fe4000fe5e003 */
[----:B------:R-:W-:Y:S02]  /*13a10*/  IADD3 R4, P5, R4, UR12, RZ ;  /* 0x0000000c04047c10 */ /* 0x000fe4000ffbe0ff */
[----:B------:R-:W-:Y:S02]  /*13a20*/  IADD3.X R7, R5, UR4, R7, P2, P6 ;  /* 0x0000000405077c10 */ /* 0x000fe400097ec407 */
[----:B------:R-:W-:Y:S02]  /*13a30*/  ISETP.GT.AND P0, PT, R153, 0x88, PT ;  /* 0x000000889900780c */ /* 0x000fe40003f04270 */
[----:B------:R-:W-:Y:S02]  /*13a40*/  F2FP.BF16.F32.PACK_AB R24, RZ, R24 ;  /* 0x00000018ff18723e */ /* 0x000fe400000010ff */
[----:B------:R-:W-:-:S02]  /*13a50*/  IADD3.X R5, R5, UR11, RZ, P5, !PT ;  /* 0x0000000b05057c10 */ /* 0x000fc4000affe4ff */
[----:B------:R-:W-:Y:S02]  /*13a60*/  F2FP.BF16.F32.PACK_AB R25, RZ, R25 ;  /* 0x00000019ff19723e */ /* 0x000fe400000010ff */
[C---:B------:R-:W-:Y:S01]  /*13a70*/  ISETP.GT.AND P2, PT, R0.reuse, RZ, P0 ;  /* 0x000000ff0000720c */ /* 0x040fe20000744270 */
[----:B------:R-:W-:Y:S01]  /*13a80*/  @P3 STG.E.U16 desc[UR36][R4.64], R24 ;  /* 0x0000001804003986 */ /* 0x000fe2000c101524 */
[----:B------:R-:W-:Y:S01]  /*13a90*/  ISETP.GT.AND P3, PT, R0, 0x1, P0 ;  /* 0x000000010000780c */ /* 0x000fe20000764270 */
[-C--:B------:R-:W-:Y:S02]  /*13aa0*/  FMUL R26, R26, R2.reuse ;  /* 0x000000021a1a7220 */ /* 0x080fe40000400000 */
[----:B------:R-:W-:Y:S01]  /*13ab0*/  @P4 STG.E.U16 desc[UR36][R4.64+0x2], R25 ;  /* 0x0000021904004986 */ /* 0x000fe2000c101524 */
[----:B------:R-:W-:Y:S01]  /*13ac0*/  ISETP.GT.AND P4, PT, R0, 0x8, P1 ;  /* 0x000000080000780c */ /* 0x000fe20000f84270 */
[-C--:B------:R-:W-:Y:S01]  /*13ad0*/  FMUL R27, R27, R2.reuse ;  /* 0x000000021b1b7220 */ /* 0x080fe20000400000 */
[----:B0-----:R-:W-:Y:S01]  /*13ae0*/  IADD3 R8, P5, R4, UR5, RZ ;  /* 0x0000000504087c10 */ /* 0x001fe2000ffbe0ff */
[----:B------:R-:W-:Y:S01]  /*13af0*/  FMUL R28, R28, R2 ;  /* 0x000000021c1c7220 */ /* 0x000fe20000400000 */
[----:B------:R-:W-:-:S02]  /*13b00*/  F2FP.BF16.F32.PACK_AB R26, RZ, R26 ;  /* 0x0000001aff1a723e */ /* 0x000fc400000010ff */
[----:B------:R-:W-:Y:S02]  /*13b10*/  IADD3.X R9, R5, UR4, RZ, P5, !PT ;  /* 0x0000000405097c10 */ /* 0x000fe4000affe4ff */
[----:B------:R-:W-:Y:S02]  /*13b20*/  F2FP.BF16.F32.PACK_AB R27, RZ, R27 ;  /* 0x0000001bff1b723e */ /* 0x000fe400000010ff */
[----:B------:R-:W-:Y:S01]  /*13b30*/  F2FP.BF16.F32.PACK_AB R28, RZ, R28 ;  /* 0x0000001cff1c723e */ /* 0x000fe200000010ff */
[----:B------:R-:W-:Y:S01]  /*13b40*/  @P2 STG.E.U16 desc[UR36][R8.64], R26 ;  /* 0x0000001a08002986 */ /* 0x000fe2000c101524 */
[C---:B------:R-:W-:Y:S02]  /*13b50*/  ISETP.GT.AND P5, PT, R0.reuse, 0x9, P1 ;  /* 0x000000090000780c */ /* 0x040fe40000fa4270 */
[C---:B------:R-:W-:Y:S01]  /*13b60*/  ISETP.GT.AND P2, PT, R0.reuse, 0x8, P0 ;  /* 0x000000080000780c */ /* 0x040fe20000744270 */
[----:B------:R-:W-:Y:S01]  /*13b70*/  @P3 STG.E.U16 desc[UR36][R8.64+0x2], R27 ;  /* 0x0000021b08003986 */ /* 0x000fe2000c101524 */
[-C--:B------:R-:W-:Y:S01]  /*13b80*/  FMUL R29, R29, R2.reuse ;  /* 0x000000021d1d7220 */ /* 0x080fe20000400000 */
[----:B------:R-:W-:Y:S01]  /*13b90*/  ISETP.GT.AND P3, PT, R0, 0x9, P0 ;  /* 0x000000090000780c */ /* 0x000fe20000764270 */
[-C--:B------:R-:W-:Y:S01]  /*13ba0*/  FMUL R30, R30, R2.reuse ;  /* 0x000000021e1e7220 */ /* 0x080fe20000400000 */
[----:B------:R-:W-:Y:S01]  /*13bb0*/  @P4 STG.E.U16 desc[UR36][R4.64+0x10], R28 ;  /* 0x0000101c04004986 */ /* 0x000fe2000c101524 */
[----:B------:R-:W-:Y:S01]  /*13bc0*/  ISETP.GT.AND P4, PT, R0, 0x10, P1 ;  /* 0x000000100000780c */ /* 0x000fe20000f84270 */
[-C--:B------:R-:W-:Y:S01]  /*13bd0*/  FMUL R31, R31, R2.reuse ;  /* 0x000000021f1f7220 */ /* 0x080fe20000400000 */
[----:B------:R-:W-:Y:S01]  /*13be0*/  IADD3 R10, P6, R4, UR5, RZ ;  /* 0x00000005040a7c10 */ /* 0x000fe2000ffde0ff */
[----:B------:R-:W-:Y:S01]  /*13bf0*/  FMUL R32, R32, R2 ;  /* 0x0000000220207220 */ /* 0x000fe20000400000 */
[----:B------:R-:W-:-:S02]  /*13c00*/  F2FP.BF16.F32.PACK_AB R29, RZ, R29 ;  /* 0x0000001dff1d723e */ /* 0x000fc400000010ff */
[----:B------:R-:W-:Y:S02]  /*13c10*/  F2FP.BF16.F32.PACK_AB R30, RZ, R30 ;  /* 0x0000001eff1e723e */ /* 0x000fe400000010ff */
[----:B------:R-:W-:Y:S02]  /*13c20*/  IADD3.X R11, R5, UR4, RZ, P6, !PT ;  /* 0x00000004050b7c10 */ /* 0x000fe4000b7fe4ff */
[----:B------:R-:W-:Y:S01]  /*13c30*/  F2FP.BF16.F32.PACK_AB R31, RZ, R31 ;  /* 0x0000001fff1f723e */ /* 0x000fe200000010ff */
[----:B------:R-:W-:Y:S01]  /*13c40*/  @P5 STG.E.U16 desc[UR36][R4.64+0x12], R29 ;  /* 0x0000121d04005986 */ /* 0x000fe2000c101524 */
[----:B------:R-:W-:Y:S02]  /*13c50*/  F2FP.BF16.F32.PACK_AB R32, RZ, R32 ;  /* 0x00000020ff20723e */ /* 0x000fe400000010ff */
[C---:B------:R-:W-:Y:S01]  /*13c60*/  ISETP.GT.AND P5, PT, R0.reuse, 0x11, P1 ;  /* 0x000000110000780c */ /* 0x040fe20000fa4270 */
[----:B------:R-:W-:Y:S01]  /*13c70*/  @P2 STG.E.U16 desc[UR36][R10.64+0x10], R30 ;  /* 0x0000101e0a002986 */ /* 0x000fe2000c101524 */
[----:B------:R-:W-:Y:S01]  /*13c80*/  ISETP.GT.AND P2, PT, R0, 0x10, P0 ;  /* 0x000000100000780c */ /* 0x000fe20000744270 */
[----:B------:R-:W-:-:S02]  /*13c90*/  FMUL R33, R33, R2 ;  /* 0x0000000221217220 */ /* 0x000fc40000400000 */
[----:B------:R-:W-:Y:S01]  /*13ca0*/  @P3 STG.E.U16 desc[UR36][R6.64+0x12], R31 ;  /* 0x0000121f06003986 */ /* 0x000fe2000c101524 */
[----:B------:R-:W-:Y:S01]  /*13cb0*/  ISETP.GT.AND P3, PT, R0, 0x11, P0 ;  /* 0x000000110000780c */ /* 0x000fe20000764270 */
[-C--:B------:R-:W-:Y:S02]  /*13cc0*/  FMUL R34, R34, R2.reuse ;  /* 0x0000000222227220 */ /* 0x080fe40000400000 */
[----:B------:R-:W-:Y:S01]  /*13cd0*/  @P4 STG.E.U16 desc[UR36][R4.64+0x20], R32 ;  /* 0x0000202004004986 */ /* 0x000fe2000c101524 */
[----:B------:R-:W-:Y:S01]  /*13ce0*/  ISETP.GT.AND P4, PT, R0, 0x18, P1 ;  /* 0x000000180000780c */ /* 0x000fe20000f84270 */
[-C--:B------:R-:W-:Y:S01]  /*13cf0*/  FMUL R35, R35, R2.reuse ;  /* 0x0000000223237220 */ /* 0x080fe20000400000 */
[----:B------:R-:W-:Y:S01]  /*13d00*/  FMUL R36, R36, R2 ;  /* 0x0000000224247220 */ /* 0x000fe20000400000 */
[----:B------:R-:W-:Y:S02]  /*13d10*/  F2FP.BF16.F32.PACK_AB R33, RZ, R33 ;  /* 0x00000021ff21723e */ /* 0x000fe400000010ff */
[----:B------:R-:W-:-:S02]  /*13d20*/  F2FP.BF16.F32.PACK_AB R34, RZ, R34 ;  /* 0x00000022ff22723e */ /* 0x000fc400000010ff */
[----:B------:R-:W-:Y:S01]  /*13d30*/  F2FP.BF16.F32.PACK_AB R35, RZ, R35 ;  /* 0x00000023ff23723e */ /* 0x000fe200000010ff */
[----:B------:R-:W-:Y:S01]  /*13d40*/  @P5 STG.E.U16 desc[UR36][R4.64+0x22], R33 ;  /* 0x0000222104005986 */ /* 0x000fe2000c101524 */
[----:B------:R-:W-:Y:S02]  /*13d50*/  F2FP.BF16.F32.PACK_AB R36, RZ, R36 ;  /* 0x00000024ff24723e */ /* 0x000fe400000010ff */
[C---:B------:R-:W-:Y:S01]  /*13d60*/  ISETP.GT.AND P5, PT, R0.reuse, 0x19, P1 ;  /* 0x000000190000780c */ /* 0x040fe20000fa4270 */
[----:B------:R-:W-:Y:S01]  /*13d70*/  @P2 STG.E.U16 desc[UR36][R6.64+0x20], R34 ;  /* 0x0000202206002986 */ /* 0x000fe2000c101524 */
[C---:B------:R-:W-:Y:S01]  /*13d80*/  ISETP.GT.AND P2, PT, R0.reuse, 0x18, P0 ;  /* 0x000000180000780c */ /* 0x040fe20000744270 */
[-C--:B------:R-:W-:Y:S02]  /*13d90*/  FMUL R37, R37, R2.reuse ;  /* 0x0000000225257220 */ /* 0x080fe40000400000 */
[----:B------:R-:W-:Y:S01]  /*13da0*/  @P3 STG.E.U16 desc[UR36][R6.64+0x22], R35 ;  /* 0x0000222306003986 */ /* 0x000fe2000c101524 */
[----:B------:R-:W-:Y:S01]  /*13db0*/  ISETP.GT.AND P3, PT, R0, 0x19, P0 ;  /* 0x000000190000780c */ /* 0x000fe20000764270 */
[----:B------:R-:W-:-:S02]  /*13dc0*/  FMUL R38, R38, R2 ;  /* 0x0000000226267220 */ /* 0x000fc40000400000 */
[----:B------:R-:W-:Y:S01]  /*13dd0*/  @P4 STG.E.U16 desc[UR36][R4.64+0x30], R36 ;  /* 0x0000302404004986 */ /* 0x000fe2000c101524 */
[----:B------:R-:W-:Y:S01]  /*13de0*/  ISETP.GT.AND P4, PT, R0, 0x20, P1 ;  /* 0x000000200000780c */ /* 0x000fe20000f84270 */
[-C--:B------:R-:W-:Y:S01]  /*13df0*/  FMUL R39, R39, R2.reuse ;  /* 0x0000000227277220 */ /* 0x080fe20000400000 */
[----:B------:R-:W-:Y:S01]  /*13e00*/  FMUL R40, R40, R2 ;  /* 0x0000000228287220 */ /* 0x000fe20000400000 */
[----:B------:R-:W-:Y:S02]  /*13e10*/  F2FP.BF16.F32.PACK_AB R37, RZ, R37 ;  /* 0x00000025ff25723e */ /* 0x000fe400000010ff */
[----:B------:R-:W-:Y:S02]  /*13e20*/  F2FP.BF16.F32.PACK_AB R38, RZ, R38 ;  /* 0x00000026ff26723e */ /* 0x000fe400000010ff */
[----:B------:R-:W-:Y:S01]  /*13e30*/  F2FP.BF16.F32.PACK_AB R39, RZ, R39 ;  /* 0x00000027ff27723e */ /* 0x000fe200000010ff */
[----:B------:R-:W-:Y:S01]  /*13e40*/  @P5 STG.E.U16 desc[UR36][R4.64+0x32], R37 ;  /* 0x0000322504005986 */ /* 0x000fe2000c101524 */
[----:B------:R-:W-:-:S02]  /*13e50*/  F2FP.BF16.F32.PACK_AB R40, RZ, R40 ;  /* 0x00000028ff28723e */ /* 0x000fc400000010ff */
[C---:B------:R-:W-:Y:S01]  /*13e60*/  ISETP.GT.AND P5, PT, R0.reuse, 0x21, P1 ;  /* 0x000000210000780c */ /* 0x040fe20000fa4270 */
[----:B------:R-:W-:Y:S01]  /*13e70*/  @P2 STG.E.U16 desc[UR36][R6.64+0x30], R38 ;  /* 0x0000302606002986 */ /* 0x000fe2000c101524 */
[C---:B------:R-:W-:Y:S01]  /*13e80*/  ISETP.GT.AND P2, PT, R0.reuse, 0x20, P0 ;  /* 0x000000200000780c */ /* 0x040fe20000744270 */
[-C--:B------:R-:W-:Y:S02]  /*13e90*/  FMUL R41, R41, R2.reuse ;  /* 0x0000000229297220 */ /* 0x080fe40000400000 */
[----:B------:R-:W-:Y:S01]  /*13ea0*/  @P3 STG.E.U16 desc[UR36][R6.64+0x32], R39 ;  /* 0x0000322706003986 */ /* 0x000fe2000c101524 */
[----:B------:R-:W-:Y:S01]  /*13eb0*/  ISETP.GT.AND P3, PT, R0, 0x21, P0 ;  /* 0x000000210000780c */ /* 0x000fe20000764270 */
[-C--:B------:R-:W-:Y:S02]  /*13ec0*/  FMUL R42, R42, R2.reuse ;  /* 0x000000022a2a7220 */ /* 0x080fe40000400000 */
[----:B------:R-:W-:Y:S01]  /*13ed0*/  @P4 STG.E.U16 desc[UR36][R4.64+0x40], R40 ;  /* 0x0000402804004986 */ /* 0x000fe2000c101524 */
[----:B------:R-:W-:Y:S01]  /*13ee0*/  ISETP.GT.AND P4, PT, R0, 0x28, P1 ;  /* 0x000000280000780c */ /* 0x000fe20000f84270 */
[-C--:B------:R-:W-:Y:S01]  /*13ef0*/  FMUL R43, R43, R2.reuse ;  /* 0x000000022b2b7220 */ /* 0x080fe20000400000 */
[----:B------:R-:W-:Y:S01]  /*13f00*/  FMUL R44, R44, R2 ;  /* 0x000000022c2c7220 */ /* 0x000fe20000400000 */
[----:B------:R-:W-:-:S02]  /*13f10*/  F2FP.BF16.F32.PACK_AB R41, RZ, R41 ;  /* 0x00000029ff29723e */ /* 0x000fc400000010ff */
[----:B------:R-:W-:Y:S02]  /*13f20*/  F2FP.BF16.F32.PACK_AB R42, RZ, R42 ;  /* 0x0000002aff2a723e */ /* 0x000fe400000010ff */
        /* <DEDUP_REMOVED lines=357> */
[----:B------:R-:W-:Y:S01]  /*15580*/  ISETP.GT.AND P2, PT, R0, 0xd8, P0 ;  /* 0x000000d80000780c */ /* 0x000fe20000744270 */
[-C--:B------:R-:W-:Y:S02]  /*15590*/  FMUL R133, R133, R2.reuse ;  /* 0x0000000285857220 */ /* 0x080fe40000400000 */
[----:B------:R-:W-:Y:S01]  /*155a0*/  @P3 STG.E.U16 desc[UR36][R6.64+0x1a2], R131 ;  /* 0x0001a28306003986 */ /* 0x000fe2000c101524 */
[----:B------:R-:W-:-:S03]  /*155b0*/  FMUL R134, R134, R2 ;  /* 0x0000000286867220 */ /* 0x000fc60000400000 */
[----:B------:R-:W-:Y:S01]  /*155c0*/  @P4 STG.E.U16 desc[UR36][R4.64+0x1b0], R132 ;  /* 0x0001b08404004986 */ /* 0x000fe2000c101524 */
[C---:B------:R-:W-:Y:S01]  /*155d0*/  ISETP.GT.AND P4, PT, R0.reuse, 0xd9, P0 ;  /* 0x000000d90000780c */ /* 0x040fe20000784270 */
[----:B------:R-:W-:Y:S01]  /*155e0*/  FMUL R135, R135, R2 ;  /* 0x0000000287877220 */ /* 0x000fe20000400000 */
[----:B------:R-:W-:Y:S02]  /*155f0*/  F2FP.BF16.F32.PACK_AB R133, RZ, R133 ;  /* 0x00000085ff85723e */ /* 0x000fe400000010ff */
[----:B------:R-:W-:Y:S02]  /*15600*/  F2FP.BF16.F32.PACK_AB R134, RZ, R134 ;  /* 0x00000086ff86723e */ /* 0x000fe400000010ff */
[----:B------:R-:W-:Y:S01]  /*15610*/  F2FP.BF16.F32.PACK_AB R135, RZ, R135 ;  /* 0x00000087ff87723e */ /* 0x000fe200000010ff */
[----:B------:R-:W-:Y:S01]  /*15620*/  @P5 STG.E.U16 desc[UR36][R4.64+0x1b2], R133 ;  /* 0x0001b28504005986 */ /* 0x000fe2000c101524 */
[----:B------:R-:W-:-:S03]  /*15630*/  ISETP.GT.AND P5, PT, R0, 0xe0, P1 ;  /* 0x000000e00000780c */ /* 0x000fc60000fa4270 */
[----:B------:R-:W-:Y:S01]  /*15640*/  @P2 STG.E.U16 desc[UR36][R6.64+0x1b0], R134 ;  /* 0x0001b08606002986 */ /* 0x000fe2000c101524 */
[----:B------:R-:W-:Y:S01]  /*15650*/  ISETP.GT.AND P2, PT, R0, 0xe1, P1 ;  /* 0x000000e10000780c */ /* 0x000fe20000f44270 */
[-C--:B------:R-:W-:Y:S01]  /*15660*/  FMUL R136, R136, R2.reuse ;  /* 0x0000000288887220 */ /* 0x080fe20000400000 */
[C---:B------:R-:W-:Y:S01]  /*15670*/  ISETP.GT.AND P3, PT, R0.reuse, 0xe0, P0 ;  /* 0x000000e00000780c */ /* 0x040fe20000764270 */
[----:B------:R-:W-:Y:S01]  /*15680*/  @P4 STG.E.U16 desc[UR36][R6.64+0x1b2], R135 ;  /* 0x0001b28706004986 */ /* 0x000fe2000c101524 */
[-C--:B------:R-:W-:Y:S01]  /*15690*/  FMUL R137, R137, R2.reuse ;  /* 0x0000000289897220 */ /* 0x080fe20000400000 */
[----:B------:R-:W-:Y:S01]  /*156a0*/  ISETP.GT.AND P4, PT, R0, 0xe1, P0 ;  /* 0x000000e10000780c */ /* 0x000fe20000784270 */
[-C--:B------:R-:W-:Y:S01]  /*156b0*/  FMUL R138, R138, R2.reuse ;  /* 0x000000028a8a7220 */ /* 0x080fe20000400000 */
[----:B------:R-:W-:Y:S01]  /*156c0*/  FMUL R139, R139, R2 ;  /* 0x000000028b8b7220 */ /* 0x000fe20000400000 */
[----:B------:R-:W-:Y:S02]  /*156d0*/  F2FP.BF16.F32.PACK_AB R136, RZ, R136 ;  /* 0x00000088ff88723e */ /* 0x000fe400000010ff */
[----:B------:R-:W-:-:S02]  /*156e0*/  F2FP.BF16.F32.PACK_AB R137, RZ, R137 ;  /* 0x00000089ff89723e */ /* 0x000fc400000010ff */
[----:B------:R-:W-:Y:S02]  /*156f0*/  F2FP.BF16.F32.PACK_AB R138, RZ, R138 ;  /* 0x0000008aff8a723e */ /* 0x000fe400000010ff */
[----:B------:R-:W-:Y:S01]  /*15700*/  F2FP.BF16.F32.PACK_AB R139, RZ, R139 ;  /* 0x0000008bff8b723e */ /* 0x000fe200000010ff */
[----:B------:R-:W-:Y:S01]  /*15710*/  @P5 STG.E.U16 desc[UR36][R4.64+0x1c0], R136 ;  /* 0x0001c08804005986 */ /* 0x000fe2000c101524 */
[----:B------:R-:W-:-:S03]  /*15720*/  ISETP.GT.AND P5, PT, R0, 0xe9, P1 ;  /* 0x000000e90000780c */ /* 0x000fc60000fa4270 */
[----:B------:R-:W-:Y:S01]  /*15730*/  @P2 STG.E.U16 desc[UR36][R4.64+0x1c2], R137 ;  /* 0x0001c28904002986 */ /* 0x000fe2000c101524 */
[C---:B------:R-:W-:Y:S02]  /*15740*/  ISETP.GT.AND P2, PT, R0.reuse, 0xe8, P1 ;  /* 0x000000e80000780c */ /* 0x040fe40000f44270 */
[C---:B------:R-:W-:Y:S01]  /*15750*/  ISETP.GT.AND P6, PT, R0.reuse, 0xe8, P0 ;  /* 0x000000e80000780c */ /* 0x040fe200007c4270 */
[----:B------:R-:W-:Y:S01]  /*15760*/  @P3 STG.E.U16 desc[UR36][R6.64+0x1c0], R138 ;  /* 0x0001c08a06003986 */ /* 0x000fe2000c101524 */
[----:B------:R-:W-:Y:S01]  /*15770*/  ISETP.GT.AND P3, PT, R0, 0xe9, P0 ;  /* 0x000000e90000780c */ /* 0x000fe20000764270 */
[-C--:B------:R-:W-:Y:S01]  /*15780*/  FMUL R140, R140, R2.reuse ;  /* 0x000000028c8c7220 */ /* 0x080fe20000400000 */
[-C--:B------:R-:W-:Y:S01]  /*15790*/  FMUL R141, R141, R2.reuse ;  /* 0x000000028d8d7220 */ /* 0x080fe20000400000 */
[----:B------:R-:W-:Y:S01]  /*157a0*/  @P4 STG.E.U16 desc[UR36][R6.64+0x1c2], R139 ;  /* 0x0001c28b06004986 */ /* 0x000fe2000c101524 */
[----:B------:R-:W-:Y:S01]  /*157b0*/  ISETP.GT.AND P4, PT, R0, 0xf0, P1 ;  /* 0x000000f00000780c */ /* 0x000fe20000f84270 */
[-C--:B------:R-:W-:Y:S01]  /*157c0*/  FMUL R142, R142, R2.reuse ;  /* 0x000000028e8e7220 */ /* 0x080fe20000400000 */
[-C--:B------:R-:W-:Y:S01]  /*157d0*/  FMUL R143, R143, R2.reuse ;  /* 0x000000028f8f7220 */ /* 0x080fe20000400000 */
[----:B------:R-:W-:Y:S01]  /*157e0*/  FMUL R144, R144, R2 ;  /* 0x0000000290907220 */ /* 0x000fe20000400000 */
[----:B------:R-:W-:-:S02]  /*157f0*/  F2FP.BF16.F32.PACK_AB R140, RZ, R140 ;  /* 0x0000008cff8c723e */ /* 0x000fc400000010ff */
[----:B------:R-:W-:Y:S02]  /*15800*/  F2FP.BF16.F32.PACK_AB R141, RZ, R141 ;  /* 0x0000008dff8d723e */ /* 0x000fe400000010ff */
[----:B------:R-:W-:Y:S02]  /*15810*/  F2FP.BF16.F32.PACK_AB R142, RZ, R142 ;  /* 0x0000008eff8e723e */ /* 0x000fe400000010ff */
[----:B------:R-:W-:Y:S02]  /*15820*/  F2FP.BF16.F32.PACK_AB R143, RZ, R143 ;  /* 0x0000008fff8f723e */ /* 0x000fe400000010ff */
[----:B------:R-:W-:Y:S01]  /*15830*/  F2FP.BF16.F32.PACK_AB R144, RZ, R144 ;  /* 0x00000090ff90723e */ /* 0x000fe200000010ff */
[----:B------:R-:W-:Y:S01]  /*15840*/  @P2 STG.E.U16 desc[UR36][R4.64+0x1d0], R140 ;  /* 0x0001d08c04002986 */ /* 0x000fe2000c101524 */
[----:B------:R-:W-:-:S03]  /*15850*/  ISETP.GT.AND P2, PT, R0, 0xf1, P1 ;  /* 0x000000f10000780c */ /* 0x000fc60000f44270 */
[----:B------:R-:W-:Y:S01]  /*15860*/  @P5 STG.E.U16 desc[UR36][R4.64+0x1d2], R141 ;  /* 0x0001d28d04005986 */ /* 0x000fe2000c101524 */
[----:B------:R-:W-:-:S03]  /*15870*/  ISETP.GT.AND P5, PT, R0, 0xf0, P0 ;  /* 0x000000f00000780c */ /* 0x000fc600007a4270 */
[----:B------:R-:W-:Y:S01]  /*15880*/  @P6 STG.E.U16 desc[UR36][R6.64+0x1d0], R142 ;  /* 0x0001d08e06006986 */ /* 0x000fe2000c101524 */
[----:B------:R-:W-:-:S03]  /*15890*/  FMUL R145, R145, R2 ;  /* 0x0000000291917220 */ /* 0x000fc60000400000 */
[----:B------:R-:W-:Y:S01]  /*158a0*/  @P3 STG.E.U16 desc[UR36][R6.64+0x1d2], R143 ;  /* 0x0001d28f06003986 */ /* 0x000fe2000c101524 */
[----:B------:R-:W-:-:S03]  /*158b0*/  ISETP.GT.AND P3, PT, R0, 0xf8, P1 ;  /* 0x000000f80000780c */ /* 0x000fc60000f64270 */
[----:B------:R-:W-:Y:S01]  /*158c0*/  @P4 STG.E.U16 desc[UR36][R4.64+0x1e0], R144 ;  /* 0x0001e09004004986 */ /* 0x000fe2000c101524 */
[----:B------:R-:W-:Y:S01]  /*158d0*/  ISETP.GT.AND P4, PT, R0, 0xf1, P0 ;  /* 0x000000f10000780c */ /* 0x000fe20000784270 */
[-C--:B------:R-:W-:Y:S01]  /*158e0*/  FMUL R146, R146, R2.reuse ;  /* 0x0000000292927220 */ /* 0x080fe20000400000 */
[C---:B------:R-:W-:Y:S01]  /*158f0*/  ISETP.GT.AND P1, PT, R0.reuse, 0xf9, P1 ;  /* 0x000000f90000780c */ /* 0x040fe20000f24270 */
[-C--:B------:R-:W-:Y:S01]  /*15900*/  FMUL R147, R147, R2.reuse ;  /* 0x0000000293937220 */ /* 0x080fe20000400000 */
[----:B------:R-:W-:Y:S01]  /*15910*/  ISETP.GT.AND P6, PT, R0, 0xf8, P0 ;  /* 0x000000f80000780c */ /* 0x000fe200007c4270 */
[-C--:B------:R-:W-:Y:S01]  /*15920*/  FMUL R148, R148, R2.reuse ;  /* 0x0000000294947220 */ /* 0x080fe20000400000 */
[----:B------:R-:W-:Y:S01]  /*15930*/  FMUL R149, R149, R2 ;  /* 0x0000000295957220 */ /* 0x000fe20000400000 */
[----:B------:R-:W-:Y:S02]  /*15940*/  F2FP.BF16.F32.PACK_AB R145, RZ, R145 ;  /* 0x00000091ff91723e */ /* 0x000fe400000010ff */
[----:B------:R-:W-:-:S02]  /*15950*/  F2FP.BF16.F32.PACK_AB R146, RZ, R146 ;  /* 0x00000092ff92723e */ /* 0x000fc400000010ff */
[----:B------:R-:W-:Y:S02]  /*15960*/  ISETP.GT.AND P0, PT, R0, 0xf9, P0 ;  /* 0x000000f90000780c */ /* 0x000fe40000704270 */
[----:B------:R-:W-:Y:S01]  /*15970*/  F2FP.BF16.F32.PACK_AB R147, RZ, R147 ;  /* 0x00000093ff93723e */ /* 0x000fe200000010ff */
[----:B------:R-:W-:Y:S01]  /*15980*/  FMUL R150, R150, R2 ;  /* 0x0000000296967220 */ /* 0x000fe20000400000 */
[----:B------:R-:W-:Y:S02]  /*15990*/  F2FP.BF16.F32.PACK_AB R148, RZ, R148 ;  /* 0x00000094ff94723e */ /* 0x000fe400000010ff */
[----:B------:R-:W-:Y:S01]  /*159a0*/  F2FP.BF16.F32.PACK_AB R149, RZ, R149 ;  /* 0x00000095ff95723e */ /* 0x000fe200000010ff */
[----:B------:R-:W-:Y:S01]  /*159b0*/  FMUL R151, R151, R2 ;  /* 0x0000000297977220 */ /* 0x000fe20000400000 */
[----:B------:R-:W-:Y:S01]  /*159c0*/  @P2 STG.E.U16 desc[UR36][R4.64+0x1e2], R145 ;  /* 0x0001e29104002986 */ /* 0x000fe2000c101524 */
[----:B------:R-:W-:-:S03]  /*159d0*/  F2FP.BF16.F32.PACK_AB R150, RZ, R150 ;  /* 0x00000096ff96723e */ /* 0x000fc600000010ff */
[----:B------:R-:W-:Y:S01]  /*159e0*/  @P5 STG.E.U16 desc[UR36][R6.64+0x1e0], R146 ;  /* 0x0001e09206005986 */ /* 0x000fe2000c101524 */
[----:B------:R-:W-:-:S03]  /*159f0*/  F2FP.BF16.F32.PACK_AB R151, RZ, R151 ;  /* 0x00000097ff97723e */ /* 0x000fc600000010ff */
[----:B------:R-:W-:Y:S04]  /*15a00*/  @P4 STG.E.U16 desc[UR36][R6.64+0x1e2], R147 ;  /* 0x0001e29306004986 */ /* 0x000fe8000c101524 */
[----:B------:R-:W-:Y:S04]  /*15a10*/  @P3 STG.E.U16 desc[UR36][R4.64+0x1f0], R148 ;  /* 0x0001f09404003986 */ /* 0x000fe8000c101524 */
[----:B------:R0:W-:Y:S02]  /*15a20*/  @P1 STG.E.U16 desc[UR36][R4.64+0x1f2], R149 ;  /* 0x0001f29504001986 */ /* 0x0001e4000c101524 */
[----:B0-----:R-:W-:-:S02]  /*15a30*/  @P6 IMAD.MOV.U32 R4, RZ, RZ, R6 ;  /* 0x000000ffff046224 */ /* 0x001fc400078e0006 */
[----:B------:R-:W-:-:S05]  /*15a40*/  @P6 IMAD.MOV.U32 R5, RZ, RZ, R7 ;  /* 0x000000ffff056224 */ /* 0x000fca00078e0007 */
[----:B------:R0:W-:Y:S04]  /*15a50*/  @P6 STG.E.U16 desc[UR36][R4.64+0x1f0], R150 ;  /* 0x0001f09604006986 */ /* 0x0001e8000c101524 */
[----:B------:R0:W-:Y:S02]  /*15a60*/  @P0 STG.E.U16 desc[UR36][R6.64+0x1f2], R151 ;  /* 0x0001f29706000986 */ /* 0x0001e4000c101524 */
.L_x_542:
[----:B------:R-:W-:Y:S05]  /*15a70*/  BSYNC B0 ;  /* 0x0000000000007941 */ /* 0x000fea0003800000 */
.L_x_34:
[----:B0-----:R-:W2:Y:S04]  /*15a80*/  LDL.LU R5, [R1+0x200] ;  /* 0x0002000001057983 */ /* 0x001ea80000300800 */
[----:B------:R-:W2:Y:S01]  /*15a90*/  LDL.LU R4, [R1+0x204] ;  /* 0x0002040001047983 */ /* 0x000ea20000300800 */
[----:B------:R-:W-:Y:S01]  /*15aa0*/  ULDC UR4, c[0x0][0xc] ;  /* 0x0000030000047ab9 */ /* 0x000fe20000000800 */
[----:B------:R-:W-:Y:S01]  /*15ab0*/  ULDC UR5, c[0x0][0x10] ;  /* 0x0000040000057ab9 */ /* 0x000fe20000000800 */
[----:B-----5:R-:W2:Y:S01]  /*15ac0*/  LDC R3, c[0x0][0x14] ;  /* 0x00000500ff037b82 */ /* 0x020ea20000000800 */
[----:B------:R-:W-:Y:S01]  /*15ad0*/  UIMAD.WIDE.U32 UR4, UR4, UR5, URZ ;  /* 0x00000005040472a5 */ /* 0x000fe2000f8e003f */
[----:B----4-:R-:W-:Y:S01]  /*15ae0*/  PRMT R0, RZ, 0x7610, R0 ;  /* 0x00007610ff007816 */ /* 0x010fe20000000000 */
[----:B------:R-:W-:Y:S01]  /*15af0*/  UMOV UR42, 0xffffffff ;  /* 0xffffffff002a7882 */ /* 0x000fe20000000000 */
[----:B------:R-:W-:-:S03]  /*15b00*/  UMOV UR43, 0xffffffff ;  /* 0xffffffff002b7882 */ /* 0x000fc60000000000 */
[----:B--2---:R-:W-:-:S04]  /*15b10*/  IMAD.WIDE.U32 R4, R3, UR4, R4 ;  /* 0x0000000403047c25 */ /* 0x004fc8000f8e0004 */
[----:B------:R-:W-:Y:S01]  /*15b20*/  IMAD R3, R3, UR5, RZ ;  /* 0x0000000503037c24 */ /* 0x000fe2000f8e02ff */
[----:B------:R-:W-:Y:S01]  /*15b30*/  ULDC.64 UR4, c[0x0][0x650] ;  /* 0x0001940000047ab9 */ /* 0x000fe20000000a00 */
[----:B------:R-:W-:Y:S01]  /*15b40*/  IMAD.MOV.U32 R7, RZ, RZ, R4 ;  /* 0x000000ffff077224 */ /* 0x000fe200078e0004 */
[----:B------:R-:W-:Y:S01]  /*15b50*/  ISETP.GE.U32.AND P0, PT, R4, UR4, PT ;  /* 0x0000000404007c0c */ /* 0x000fe2000bf06070 */
[----:B------:R-:W-:-:S05]  /*15b60*/  IMAD.IADD R6, R5, 0x1, R3 ;  /* 0x0000000105067824 */ /* 0x000fca00078e0203 */
[----:B------:R0:W-:Y:S01]  /*15b70*/  STL [R1+0x200], R6 ;  /* 0x0002000601007387 */ /* 0x0001e20000100800 */
[----:B------:R-:W-:-:S03]  /*15b80*/  ISETP.GE.U32.AND.EX P0, PT, R6, UR5, PT, P0 ;  /* 0x0000000506007c0c */ /* 0x000fc6000bf06100 */
[----:B------:R0:W-:Y:S10]  /*15b90*/  STL [R1+0x204], R7 ;  /* 0x0002040701007387 */ /* 0x0001f40000100800 */
[----:B0-----:R-:W-:Y:S05]  /*15ba0*/  @P0 BRA `(.L_x_543) ;  /* 0x0000000400880947 */ /* 0x001fea0003800000 */
[----:B------:R-:W0:Y:S01]  /*15bb0*/  S2UR UR6, SR_CTAID.X ;  /* 0x00000000000679c3 */ /* 0x000e220000002500 */
[----:B------:R-:W-:Y:S01]  /*15bc0*/  ULDC.64 UR12, c[0x0][0x628] ;  /* 0x00018a00000c7ab9 */ /* 0x000fe20000000a00 */
[----:B------:R-:W-:Y:S01]  /*15bd0*/  ULDC UR4, c[0x0][0x150] ;  /* 0x0000540000047ab9 */ /* 0x000fe20000000800 */
[----:B------:R-:W-:Y:S01]  /*15be0*/  ISETP.NE.U32.AND P0, PT, RZ, UR12, PT ;  /* 0x0000000cff007c0c */ /* 0x000fe2000bf05070 */
[----:B------:R-:W-:Y:S01]  /*15bf0*/  ULDC UR15, c[0x0][0x630] ;  /* 0x00018c00000f7ab9 */ /* 0x000fe20000000800 */
[C---:B------:R-:W-:Y:S01]  /*15c00*/  R2UR UR16, R7.reuse ;  /* 0x00000000071072ca */ /* 0x040fe200000e0000 */
[----:B------:R-:W-:Y:S01]  /*15c10*/  ULDC UR19, c[0x0][0x154] ;  /* 0x0000550000137ab9 */ /* 0x000fe20000000800 */
[----:B------:R-:W-:Y:S01]  /*15c20*/  ISETP.NE.AND.EX P0, PT, RZ, UR13, PT, P0 ;  /* 0x0000000dff007c0c */ /* 0x000fe2000bf05300 */
[----:B------:R-:W2:Y:S01]  /*15c30*/  S2UR UR18, SR_CTAID.Y ;  /* 0x00000000001279c3 */ /* 0x000ea20000002600 */
[----:B------:R-:W-:Y:S02]  /*15c40*/  R2UR UR17, R6 ;  /* 0x00000000061172ca */ /* 0x000fe400000e0000 */
[----:B------:R-:W-:-:S02]  /*15c50*/  R2UR UR10, R7 ;  /* 0x00000000070a72ca */ /* 0x000fc400000e0000 */
[----:B------:R-:W-:Y:S02]  /*15c60*/  R2UR UR11, R6 ;  /* 0x00000000060b72ca */ /* 0x000fe400000e0000 */
[----:B0-----:R-:W-:-:S05]  /*15c70*/  I2FP.F32.U32 R0, UR6 ;  /* 0x0000000600007c45 */ /* 0x001fca0008201000 */
[----:B------:R-:W-:-:S04]  /*15c80*/  FMUL R0, R0, UR4 ;  /* 0x0000000400007c20 */ /* 0x000fc80008400000 */
[----:B------:R0:W4:Y:S01]  /*15c90*/  F2I.U32.TRUNC.NTZ R3, R0 ;  /* 0x0000000000037305 */ /* 0x000122000020f000 */
[----:B--2---:R-:W-:Y:S05]  /*15ca0*/  @!P0 BRA `(.L_x_544) ;  /* 0x0000000000308947 */ /* 0x004fea0003800000 */
        /* <DEDUP_REMOVED lines=12> */
.L_x_544:
[----:B------:R-:W-:Y:S01]  /*15d70*/  USHF.R.U64 UR43, UR10, UR15, UR11 ;  /* 0x0000000f0a2b7299 */ /* 0x000fe2000800120b */
[----:B0-----:R-:W-:Y:S01]  /*15d80*/  I2FP.F32.U32 R0, UR18 ;  /* 0x0000001200007c45 */ /* 0x001fe20008201000 */
[----:B------:R-:W-:Y:S02]  /*15d90*/  USHF.R.U32.HI UR4, URZ, UR15, UR11 ;  /* 0x0000000f3f047299 */ /* 0x000fe4000801160b */
[----:B------:R-:W-:Y:S02]  /*15da0*/  UIADD3 UR10, UP0, URZ, -UR43, URZ ;  /* 0x8000002b3f0a7290 */ /* 0x000fe4000ff1e03f */
[----:B------:R-:W-:Y:S01]  /*15db0*/  FMUL R0, R0, UR19 ;  /* 0x0000001300007c20 */ /* 0x000fe20008400000 */
[----:B------:R-:W-:Y:S01]  /*15dc0*/  ULDC.64 UR12, c[0x0][0x620] ;  /* 0x00018800000c7ab9 */ /* 0x000fe20000000a00 */
[----:B------:R-:W-:Y:S01]  /*15dd0*/  UIADD3.X UR4, URZ, ~UR4, URZ, UP0, !UPT ;  /* 0x800000043f047290 */ /* 0x000fe200087fe43f */
[----:B------:R-:W-:Y:S01]  /*15de0*/  UMOV UR8, UR16 ;  /* 0x0000001000087c82 */ /* 0x000fe20008000000 */
[----:B------:R-:W-:-:S02]  /*15df0*/  UMOV UR9, UR17 ;  /* 0x0000001100097c82 */ /* 0x000fc40008000000 */
[----:B------:R-:W-:Y:S01]  /*15e00*/  UIMAD UR4, UR4, UR12, URZ ;  /* 0x0000000c040472a4 */ /* 0x000fe2000f8e023f */
[----:B------:R-:W0:Y:S01]  /*15e10*/  F2I.U32.TRUNC.NTZ R0, R0 ;  /* 0x0000000000007305 */ /* 0x000e22000020f000 */
[----:B------:R-:W-:Y:S01]  /*15e20*/  UIMAD.WIDE.U32 UR8, UR10, UR12, UR8 ;  /* 0x0000000c0a0872a5 */ /* 0x000fe2000f8e0008 */
[----:B----4-:R-:W-:Y:S01]  /*15e30*/  R2UR UR12, R3 ;  /* 0x00000000030c72ca */ /* 0x010fe200000e0000 */
[----:B------:R-:W-:Y:S01]  /*15e40*/  UIMAD UR10, UR10, UR13, UR4 ;  /* 0x0000000d0a0a72a4 */ /* 0x000fe2000f8e0204 */
[----:B------:R-:W-:Y:S01]  /*15e50*/  ULDC UR11, c[0x0][0x618] ;  /* 0x00018600000b7ab9 */ /* 0x000fe20000000800 */
[----:B------:R-:W-:Y:S02]  /*15e60*/  ULDC UR21, c[0x0][0x658] ;  /* 0x0001960000157ab9 */ /* 0x000fe40000000800 */
[----:B------:R-:W-:Y:S01]  /*15e70*/  UIADD3 UR9, UR9, UR10, URZ ;  /* 0x0000000a09097290 */ /* 0x000fe2000fffe03f */
[----:B------:R-:W-:Y:S01]  /*15e80*/  UMOV UR15, 0xffffffff ;  /* 0xffffffff000f7882 */ /* 0x000fe20000000000 */
[----:B------:R-:W-:Y:S01]  /*15e90*/  ULDC.64 UR4, c[0x0][0x640] ;  /* 0x0001900000047ab9 */ /* 0x000fe20000000a00 */
[----:B------:R-:W-:Y:S01]  /*15ea0*/  USHF.L.U32 UR15, UR15, UR21, URZ ;  /* 0x000000150f0f7299 */ /* 0x000fe2000800063f */
[----:B------:R-:W-:Y:S01]  /*15eb0*/  ISETP.NE.U32.AND P0, PT, RZ, UR4, PT ;  /* 0x00000004ff007c0c */ /* 0x000fe2000bf05070 */
[----:B------:R-:W-:-:S02]  /*15ec0*/  USHF.R.U64 UR16, UR8, UR11, UR9 ;  /* 0x0000000b08107299 */ /* 0x000fc40008001209 */
[----:B------:R-:W-:Y:S01]  /*15ed0*/  USHF.R.U32.HI UR8, URZ, UR11, UR9 ;  /* 0x0000000b3f087299 */ /* 0x000fe20008011609 */
[----:B0-----:R-:W-:Y:S01]  /*15ee0*/  R2UR UR14, R0 ;  /* 0x00000000000e72ca */ /* 0x001fe200000e0000 */
[----:B------:R-:W-:Y:S01]  /*15ef0*/  ULDC UR17, c[0x0][0x608] ;  /* 0x0001820000117ab9 */ /* 0x000fe20000000800 */
[----:B------:R-:W-:Y:S01]  /*15f00*/  ULOP3.LUT UR41, URZ, UR15, URZ, 0x33, !UPT ;  /* 0x0000000f3f297292 */ /* 0x000fe2000f8e333f */
[----:B------:R-:W-:Y:S01]  /*15f10*/  ISETP.NE.AND.EX P0, PT, RZ, UR5, PT, P0 ;  /* 0x00000005ff007c0c */ /* 0x000fe2000bf05300 */
[----:B------:R-:W-:Y:S02]  /*15f20*/  USHF.R.U64 UR15, UR16, UR17, UR8 ;  /* 0x00000011100f7299 */ /* 0x000fe40008001208 */
[----:B------:R-:W-:Y:S02]  /*15f30*/  USHF.R.U32.HI UR8, URZ, UR17, UR8 ;  /* 0x000000113f087299 */ /* 0x000fe40008011608 */
[----:B------:R-:W-:Y:S02]  /*15f40*/  UIADD3 UR12, -UR12, URZ, URZ ;  /* 0x0000003f0c0c7290 */ /* 0x000fe4000fffe13f */
[----:B------:R-:W-:Y:S01]  /*15f50*/  USHF.R.U64 UR17, UR15, UR21, UR8 ;  /* 0x000000150f117299 */ /* 0x000fe20008001208 */
[----:B------:R-:W-:Y:S01]  /*15f60*/  UMOV UR19, 0x1 ;  /* 0x0000000100137882 */ /* 0x000fe20000000000 */
[----:B------:R-:W-:Y:S01]  /*15f70*/  ULDC UR13, c[0x0][0x144] ;  /* 0x00005100000d7ab9 */ /* 0x000fe20000000800 */
[----:B------:R-:W-:Y:S01]  /*15f80*/  ULDC UR7, c[0x0][0x600] ;  /* 0x0001800000077ab9 */ /* 0x000fe20000000800 */
[----:B------:R-:W-:-:S02]  /*15f90*/  USHF.L.U32 UR24, UR19, UR21, URZ ;  /* 0x0000001513187299 */ /* 0x000fc4000800063f */
[----:B------:R-:W-:Y:S02]  /*15fa0*/  USHF.R.U32.HI UR8, URZ, UR21, UR8 ;  /* 0x000000153f087299 */ /* 0x000fe40008011608 */
[----:B------:R-:W-:Y:S02]  /*15fb0*/  UIMAD UR21, UR13, UR12, UR6 ;  /* 0x0000000c0d1572a4 */ /* 0x000fe4000f8e0206 */
[----:B------:R-:W-:Y:S02]  /*15fc0*/  UIADD3 UR20, UR7, -0x1, URZ ;  /* 0xffffffff07147890 */ /* 0x000fe4000fffe03f */
[----:B------:R-:W-:Y:S01]  /*15fd0*/  UIADD3 UR19, -UR14, URZ, URZ ;  /* 0x0000003f0e137290 */ /* 0x000fe2000fffe13f */
[----:B------:R-:W-:Y:S01]  /*15fe0*/  ULDC UR25, c[0x0][0x148] ;  /* 0x0000520000197ab9 */ /* 0x000fe20000000800 */
[----:B------:R-:W-:Y:S01]  /*15ff0*/  ULDC UR22, c[0x0][0x648] ;  /* 0x0001920000167ab9 */ /* 0x000fe20000000800 */
[----:B------:R-:W-:Y:S01]  /*16000*/  ULDC UR23, c[0x0][0x638] ;  /* 0x00018e0000177ab9 */ /* 0x000fe20000000800 */
        /* <DEDUP_REMOVED lines=14> */
.L_x_545:
[----:B------:R-:W-:Y:S01]  /*160f0*/  UISETP.NE.AND UP0, UPT, UR45, URZ, UPT ;  /* 0x0000003f2d00728c */ /* 0x000fe2000bf05270 */
[----:B------:R-:W-:Y:S01]  /*16100*/  MOV R0, 0x1 ;  /* 0x0000000100007802 */ /* 0x000fe20000000f00 */
[----:B------:R-:W-:Y:S02]  /*16110*/  USHF.R.U64 UR4, UR6, UR22, UR8 ;  /* 0x0000001606047299 */ /* 0x000fe40008001208 */
[----:B------:R-:W-:Y:S02]  /*16120*/  ULOP3.LUT UR41, UR15, UR41, URZ, 0xc0, !UPT ;  /* 0x000000290f297292 */ /* 0x000fe4000f8ec03f */
[----:B------:R-:W-:Y:S02]  /*16130*/  UIADD3 UR5, -UR4, URZ, URZ ;  /* 0x0000003f04057290 */ /* 0x000fe4000fffe13f */
[----:B------:R-:W-:Y:S02]  /*16140*/  UIMAD UR41, UR24, UR4, UR41 ;  /* 0x00000004182972a4 */ /* 0x000fe4000f8e0229 */
[----:B------:R-:W-:-:S02]  /*16150*/  ULOP3.LUT UR16, UR16, UR20, URZ, 0xc0, !UPT ;  /* 0x0000001410107292 */ /* 0x000fc4000f8ec03f */
[----:B------:R-:W-:Y:S02]  /*16160*/  @UP0 UIMAD UR21, UR25, UR19, UR18 ;  /* 0x00000013191502a4 */ /* 0x000fe4000f8e0212 */
[----:B------:R-:W-:-:S03]  /*16170*/  UIMAD UR4, UR5, UR23, UR17 ;  /* 0x00000017050472a4 */ /* 0x000fc6000f8e0211 */
[----:B------:R-:W-:Y:S01]  /*16180*/  ULDC UR5, c[0x0][0x610] ;  /* 0x0001840000057ab9 */ /* 0x000fe20000000800 */
[----:B------:R-:W-:Y:S02]  /*16190*/  UIMAD UR4, UR4, UR7, UR16 ;  /* 0x00000007040472a4 */ /* 0x000fe4000f8e0210 */
[----:B------:R-:W-:-:S04]  /*161a0*/  UIMAD UR41, UR41, UR5, UR21 ;  /* 0x00000005292972a4 */ /* 0x000fc8000f8e0215 */
[----:B------:R-:W-:Y:S02]  /*161b0*/  USEL UR42, UR4, UR41, !UP0 ;  /* 0x00000029042a7287 */ /* 0x000fe4000c000000 */
[----:B------:R-:W-:-:S12]  /*161c0*/  USEL UR41, UR41, UR4, !UP0 ;  /* 0x0000000429297287 */ /* 0x000fd8000c000000 */
.L_x_543:
[----:B------:R-:W-:-:S13]  /*161d0*/  LOP3.LUT P0, RZ, R0, 0xff, RZ, 0xc0, !PT ;  /* 0x000000ff00ff7812 */ /* 0x000fda000780c0ff */
[----:B------:R-:W-:Y:S05]  /*161e0*/  @P0 BRA `(.L_x_546) ;  /* 0xfffffeb000900947 */ /* 0x000fea000383ffff */
[----:B------:R-:W-:Y:S05]  /*161f0*/  EXIT ;  /* 0x000000000000794d */ /* 0x000fea0003800000 */
.L_x_7:
[----:B------:R-:W2:Y:S01]  /*16200*/  LDL R5, [R1+0x204] ;  /* 0x0002040001057983 */ /* 0x000ea20000100800 */
[----:B------:R-:W-:-:S03]  /*16210*/  ULDC.64 UR4, c[0x0][0x650] ;  /* 0x0001940000047ab9 */ /* 0x000fc60000000a00 */
[----:B------:R-:W3:Y:S01]  /*16220*/  LDL R4, [R1+0x200] ;  /* 0x0002000001047983 */ /* 0x000ee20000100800 */
[----:B------:R-:W-:Y:S01]  /*16230*/  PRMT R0, RZ, 0x7610, R0 ;  /* 0x00007610ff007816 */ /* 0x000fe20000000000 */
[----:B------:R-:W-:Y:S02]  /*16240*/  IMAD.MOV.U32 R2, RZ, RZ, -0x1 ;  /* 0xffffffffff027424 */ /* 0x000fe400078e00ff */
[----:B------:R-:W-:Y:S02]  /*16250*/  IMAD.MOV.U32 R3, RZ, RZ, -0x1 ;  /* 0xffffffffff037424 */ /* 0x000fe400078e00ff */
[----:B------:R-:W-:Y:S01]  /*16260*/  IMAD.MOV.U32 R9, RZ, RZ, -0x1 ;  /* 0xffffffffff097424 */ /* 0x000fe200078e00ff */
[----:B--2---:R-:W-:-:S04]  /*16270*/  ISETP.GE.U32.AND P0, PT, R5, UR4, PT ;  /* 0x0000000405007c0c */ /* 0x004fc8000bf06070 */
[----:B---3--:R-:W-:-:S13]  /*16280*/  ISETP.GE.U32.AND.EX P0, PT, R4, UR5, PT, P0 ;  /* 0x0000000504007c0c */ /* 0x008fda000bf06100 */
        /* <DEDUP_REMOVED lines=21> */
.L_x_548:
[----:B------:R-:W-:Y:S01]  /*163e0*/  USHF.R.U64 UR4, UR14, UR19, UR15 ;  /* 0x000000130e047299 */ /* 0x000fe2000800120f */
[----:B------:R-:W-:Y:S01]  /*163f0*/  R2UR UR7, R4 ;  /* 0x00000000040772ca */ /* 0x000fe200000e0000 */
[----:B------:R-:W-:Y:S02]  /*16400*/  USHF.R.U32.HI UR5, URZ, UR19, UR15 ;  /* 0x000000133f057299 */ /* 0x000fe4000801160f */
[----:B------:R-:W-:Y:S01]  /*16410*/  UIADD3 UR13, UP0, URZ, -UR4, URZ ;  /* 0x800000043f0d7290 */ /* 0x000fe2000ff1e03f */
[----:B------:R-:W-:Y:S01]  /*16420*/  ULDC.64 UR14, c[0x0][0x620] ;  /* 0x00018800000e7ab9 */ /* 0x000fe20000000a00 */
[----:B------:R-:W-:Y:S02]  /*16430*/  UMOV UR6, UR20 ;  /* 0x0000001400067c82 */ /* 0x000fe40008000000 */
[----:B------:R-:W-:Y:S02]  /*16440*/  UIADD3.X UR5, URZ, ~UR5, URZ, UP0, !UPT ;  /* 0x800000053f057290 */ /* 0x000fe400087fe43f */
[----:B------:R-:W-:-:S02]  /*16450*/  UISETP.NE.AND UP1, UPT, UR45, URZ, UPT ;  /* 0x0000003f2d00728c */ /* 0x000fc4000bf25270 */
[----:B------:R-:W-:Y:S02]  /*16460*/  UIMAD UR5, UR5, UR14, URZ ;  /* 0x0000000e050572a4 */ /* 0x000fe4000f8e023f */
[----:B------:R-:W-:Y:S02]  /*16470*/  UIMAD.WIDE.U32 UR6, UR13, UR14, UR6 ;  /* 0x0000000e0d0672a5 */ /* 0x000fe4000f8e0006 */
[----:B------:R-:W-:Y:S01]  /*16480*/  UIMAD UR5, UR13, UR15, UR5 ;  /* 0x0000000f0d0572a4 */ /* 0x000fe2000f8e0205 */
[----:B------:R-:W-:Y:S02]  /*16490*/  ULDC UR14, c[0x0][0x608] ;  /* 0x00018200000e7ab9 */ /* 0x000fe40000000800 */
[----:B------:R-:W-:Y:S01]  /*164a0*/  ULDC UR13, c[0x0][0x618] ;  /* 0x00018600000d7ab9 */ /* 0x000fe20000000800 */
[----:B------:R-:W-:Y:S01]  /*164b0*/  UIADD3 UR5, UR7, UR5, URZ ;  /* 0x0000000507057290 */ /* 0x000fe2000fffe03f */
[----:B------:R-:W-:Y:S01]  /*164c0*/  ULDC UR22, c[0x0][0x658] ;  /* 0x0001960000167ab9 */ /* 0x000fe20000000800 */
[----:B------:R-:W-:-:S02]  /*164d0*/  @UP1 UIMAD UR8, UR11, UR12, UR10 ;  /* 0x0000000c0b0812a4 */ /* 0x000fc4000f8e020a */
[----:B------:R-:W-:Y:S02]  /*164e0*/  USHF.R.U64 UR17, UR6, UR13, UR5 ;  /* 0x0000000d06117299 */ /* 0x000fe40008001205 */
[----:B------:R-:W-:Y:S01]  /*164f0*/  USHF.R.U32.HI UR5, URZ, UR13, UR5 ;  /* 0x0000000d3f057299 */ /* 0x000fe20008011605 */
[----:B------:R-:W-:Y:S01]  /*16500*/  ULDC.64 UR6, c[0x0][0x640] ;  /* 0x0001900000067ab9 */ /* 0x000fe20000000a00 */
[----:B------:R-:W-:Y:S01]  /*16510*/  UMOV UR10, 0xffffffff ;  /* 0xffffffff000a7882 */ /* 0x000fe20000000000 */
[----:B------:R-:W-:Y:S01]  /*16520*/  ISETP.NE.U32.AND P0, PT, RZ, UR6, PT ;  /* 0x00000006ff007c0c */ /* 0x000fe2000bf05070 */
[----:B------:R-:W-:Y:S02]  /*16530*/  USHF.R.U64 UR18, UR17, UR14, UR5 ;  /* 0x0000000e11127299 */ /* 0x000fe40008001205 */
[----:B------:R-:W-:Y:S01]  /*16540*/  USHF.R.U32.HI UR5, URZ, UR14, UR5 ;  /* 0x0000000e3f057299 */ /* 0x000fe20008011605 */
[----:B------:R-:W-:Y:S01]  /*16550*/  ISETP.NE.AND.EX P0, PT, RZ, UR7, PT, P0 ;  /* 0x00000007ff007c0c */ /* 0x000fe2000bf05300 */
[----:B------:R-:W-:-:S02]  /*16560*/  USHF.L.U32 UR11, UR10, UR22, URZ ;  /* 0x000000160a0b7299 */ /* 0x000fc4000800063f */
[----:B------:R-:W-:Y:S01]  /*16570*/  USHF.R.U64 UR19, UR18, UR22, UR5 ;  /* 0x0000001612137299 */ /* 0x000fe20008001205 */
[----:B------:R-:W-:Y:S01]  /*16580*/  ULDC UR20, c[0x0][0x600] ;  /* 0x0001800000147ab9 */ /* 0x000fe20000000800 */
[----:B------:R-:W-:Y:S02]  /*16590*/  USHF.R.U32.HI UR10, URZ, UR22, UR5 ;  /* 0x000000163f0a7299 */ /* 0x000fe40008011605 */
[----:B------:R-:W-:Y:S02]  /*165a0*/  UIADD3 UR21, UR20, -0x1, URZ ;  /* 0xffffffff14157890 */ /* 0x000fe4000fffe03f */
[----:B------:R-:W-:Y:S01]  /*165b0*/  ULOP3.LUT UR26, URZ, UR11, URZ, 0x33, !UPT ;  /* 0x0000000b3f1a7292 */ /* 0x000fe2000f8e333f */
        /* <DEDUP_REMOVED lines=17> */
.L_x_549:
[----:B------:R-:W-:Y:S01]  /*166d0*/  USHF.R.U64 UR6, UR5, UR23, UR10 ;  /* 0x0000001705067299 */ /* 0x000fe2000800120a */
[----:B------:R-:W-:Y:S01]  /*166e0*/  IMAD.MOV.U32 R0, RZ, RZ, 0x1 ;  /* 0x00000001ff007424 */ /* 0x000fe200078e00ff */
[----:B------:R-:W-:Y:S01]  /*166f0*/  USHF.L.U32 UR25, UR25, UR22, URZ ;  /* 0x0000001619197299 */ /* 0x000fe2000800063f */
[----:B------:R-:W-:Y:S01]  /*16700*/  IMAD.U32 R9, RZ, RZ, UR4 ;  /* 0x00000004ff097e24 */ /* 0x000fe2000f8e00ff */
[----:B------:R-:W-:Y:S02]  /*16710*/  ULOP3.LUT UR5, UR18, UR26, URZ, 0xc0, !UPT ;  /* 0x0000001a12057292 */ /* 0x000fe4000f8ec03f */
[----:B------:R-:W-:Y:S02]  /*16720*/  UIADD3 UR7, -UR6, URZ, URZ ;  /* 0x0000003f06077290 */ /* 0x000fe4000fffe13f */
[----:B------:R-:W-:Y:S02]  /*16730*/  UIMAD UR6, UR25, UR6, UR5 ;  /* 0x00000006190672a4 */ /* 0x000fe4000f8e0205 */
[----:B------:R-:W-:-:S02]  /*16740*/  ULOP3.LUT UR17, UR17, UR21, URZ, 0xc0, !UPT ;  /* 0x0000001511117292 */ /* 0x000fc4000f8ec03f */
[----:B------:R-:W-:Y:S02]  /*16750*/  UIMAD UR5, UR7, UR24, UR19 ;  /* 0x00000018070572a4 */ /* 0x000fe4000f8e0213 */
[----:B------:R-:W-:Y:S01]  /*16760*/  UISETP.NE.AND UP0, UPT, UR45, URZ, UPT ;  /* 0x0000003f2d00728c */ /* 0x000fe2000bf05270 */
[----:B------:R-:W-:Y:S01]  /*16770*/  ULDC UR7, c[0x0][0x610] ;  /* 0x0001840000077ab9 */ /* 0x000fe20000000800 */
[----:B------:R-:W-:Y:S02]  /*16780*/  UIMAD UR5, UR5, UR20, UR17 ;  /* 0x00000014050572a4 */ /* 0x000fe4000f8e0211 */
[----:B------:R-:W-:-:S04]  /*16790*/  UIMAD UR8, UR6, UR7, UR8 ;  /* 0x00000007060872a4 */ /* 0x000fc8000f8e0208 */
[----:B------:R-:W-:Y:S02]  /*167a0*/  USEL UR6, UR5, UR8, !UP0 ;  /* 0x0000000805067287 */ /* 0x000fe4000c000000 */
[----:B------:R-:W-:-:S04]  /*167b0*/  USEL UR8, UR8, UR5, !UP0 ;  /* 0x0000000508087287 */ /* 0x000fc8000c000000 */
[----:B------:R-:W-:Y:S02]  /*167c0*/  IMAD.U32 R3, RZ, RZ, UR6 ;  /* 0x00000006ff037e24 */ /* 0x000fe4000f8e00ff */
[----:B------:R-:W-:-:S07]  /*167d0*/  IMAD.U32 R2, RZ, RZ, UR8 ;  /* 0x00000008ff027e24 */ /* 0x000fce000f8e00ff */
.L_x_547:
[----:B------:R-:W-:-:S08]  /*167e0*/  NOP ;  /* 0x0000000000007918 */ /* 0x000fd00000000000 */
[----:B0-----:R-:W0:-:S00]  /*167f0*/  USETMAXREG.DEALLOC.CTAPOOL 0x18 ;  /* 0x00000018000079c8 */ /* 0x001e0000080e0500 */
[----:B------:R-:W-:-:S13]  /*16800*/  ISETP.NE.AND P0, PT, RZ, UR9, PT ;  /* 0x00000009ff007c0c */ /* 0x000fda000bf05270 */
[----:B------:R-:W-:Y:S05]  /*16810*/  @P0 EXIT ;  /* 0x000000000000094d */ /* 0x000fea0003800000 */
[----:B0-----:R-:W-:Y:S01]  /*16820*/  LOP3.LUT P0, RZ, R0, 0xff, RZ, 0xc0, !PT ;  /* 0x000000ff00ff7812 */ /* 0x001fe2000780c0ff */
[----:B------:R-:W-:Y:S01]  /*16830*/  IMAD.MOV.U32 R0, RZ, RZ, 0x1 ;  /* 0x00000001ff007424 */ /* 0x000fe200078e00ff */
[----:B------:R-:W-:-:S11]  /*16840*/  MOV R6, RZ ;  /* 0x000000ff00067202 */ /* 0x000fd60000000f00 */
[----:B------:R-:W-:Y:S05]  /*16850*/  @!P0 BRA `(.L_x_550) ;  /* 0x0000000c00d08947 */ /* 0x000fea0003800000 */
[----:B------:R-:W0:Y:S01]  /*16860*/  S2UR UR8, SR_CgaCtaId ;  /* 0x00000000000879c3 */ /* 0x000e220000008800 */
[----:B------:R-:W-:Y:S01]  /*16870*/  ULDC UR4, c[0x0][0x28c] ;  /* 0x0000a30000047ab9 */ /* 0x000fe20000000800 */
[----:B------:R-:W-:Y:S01]  /*16880*/  ULDC UR7, c[0x0][0x658] ;  /* 0x0001960000077ab9 */ /* 0x000fe20000000800 */
[----:B------:R-:W-:Y:S01]  /*16890*/  UMOV UR11, 0xffffffff ;  /* 0xffffffff000b7882 */ /* 0x000fe20000000000 */
[----:B------:R-:W-:Y:S01]  /*168a0*/  UIADD3 UR17, UR4, 0x1f, URZ ;  /* 0x0000001f04117890 */ /* 0x000fe2000fffe03f */
[----:B------:R-:W-:Y:S01]  /*168b0*/  BSSY B0, `(.L_x_550) ;  /* 0x00000ee000007945 */ /* 0x000fe20003800000 */
[----:B------:R-:W-:Y:S01]  /*168c0*/  ULDC UR5, c[0x0][0x600] ;  /* 0x0001800000057ab9 */ /* 0x000fe20000000800 */
[----:B------:R-:W-:Y:S01]  /*168d0*/  USHF.L.U32 UR11, UR11, UR7, URZ ;  /* 0x000000070b0b7299 */ /* 0x000fe2000800063f */
[----:B------:R-:W-:Y:S01]  /*168e0*/  IMAD.MOV.U32 R8, RZ, RZ, 0x1 ;  /* 0x00000001ff087424 */ /* 0x000fe200078e00ff */
[----:B------:R-:W-:Y:S01]  /*168f0*/  UMOV UR19, 0x1 ;  /* 0x0000000100137882 */ /* 0x000fe20000000000 */
[----:B------:R-:W-:Y:S01]  /*16900*/  UIADD3 UR4, UR5, -0x1, URZ ;  /* 0xffffffff05047890 */ /* 0x000fe2000fffe03f */
[----:B------:R-:W-:Y:S01]  /*16910*/  IMAD.MOV.U32 R0, RZ, RZ, 0x1 ;  /* 0x00000001ff007424 */ /* 0x000fe200078e00ff */
[----:B------:R-:W-:Y:S01]  /*16920*/  ULDC UR9, c[0x0][0xc] ;  /* 0x0000030000097ab9 */ /* 0x000fe20000000800 */
[----:B------:R-:W-:Y:S01]  /*16930*/  USHF.L.U32 UR5, UR19, UR7, URZ ;  /* 0x0000000713057299 */ /* 0x000fe2000800063f */
[----:B------:R-:W-:Y:S01]  /*16940*/  IMAD.MOV.U32 R6, RZ, RZ, RZ ;  /* 0x000000ffff067224 */ /* 0x000fe200078e00ff */
[----:B------:R-:W-:Y:S01]  /*16950*/  USHF.R.S32.HI UR18, URZ, 0x1f, UR17 ;  /* 0x0000001f3f127899 */ /* 0x000fe20008011411 */
[----:B------:R-:W-:Y:S01]  /*16960*/  ULDC UR14, c[0x0][0x10] ;  /* 0x00000400000e7ab9 */ /* 0x000fe20000000800 */
[----:B------:R-:W-:-:S02]  /*16970*/  ULOP3.LUT UR7, URZ, UR11, URZ, 0x33, !UPT ;  /* 0x0000000b3f077292 */ /* 0x000fc4000f8e333f */
[----:B------:R-:W-:Y:S01]  /*16980*/  ULEA.HI UR17, UR18, UR17, URZ, 0x5 ;  /* 0x0000001112117291 */ /* 0x000fe2000f8f283f */
[----:B------:R-:W-:Y:S01]  /*16990*/  ULDC UR16, c[0x0][0x14] ;  /* 0x0000050000107ab9 */ /* 0x000fe20000000800 */
[----:B------:R-:W-:Y:S01]  /*169a0*/  UMOV UR20, 0x1111 ;  /* 0x0000111100147882 */ /* 0x000fe20000000000 */
[----:B0-----:R-:W-:Y:S02]  /*169b0*/  USHF.R.U32.HI UR28, URZ, 0x2, UR8 ;  /* 0x000000023f1c7899 */ /* 0x001fe40008011608 */
[----:B------:R-:W-:Y:S02]  /*169c0*/  ULOP3.LUT UR10, UR8, 0x3, URZ, 0xc0, !UPT ;  /* 0x00000003080a7892 */ /* 0x000fe4000f8ec03f */
[----:B------:R-:W-:Y:S02]  /*169d0*/  USHF.L.U32 UR6, UR8, 0x6, URZ ;  /* 0x0000000608067899 */ /* 0x000fe4000800063f */
[----:B------:R-:W-:Y:S02]  /*169e0*/  USHF.L.U32 UR27, UR8, 0xb, URZ ;  /* 0x0000000b081b7899 */ /* 0x000fe4000800063f */
[----:B------:R-:W-:-:S02]  /*169f0*/  ULOP3.LUT UR8, UR8, 0xfffffffc, URZ, 0xc0, !UPT ;  /* 0xfffffffc08087892 */ /* 0x000fc4000f8ec03f */
[----:B------:R-:W-:Y:S02]  /*16a00*/  UISETP.GT.U32.AND UP0, UPT, UR10, 0xffff, UPT ;  /* 0x0000ffff0a00788c */ /* 0x000fe4000bf04070 */
[----:B------:R-:W-:Y:S02]  /*16a10*/  ULOP3.LUT UR12, UR8, 0x1, URZ, 0xfc, !UPT ;  /* 0x00000001080c7892 */ /* 0x000fe4000f8efc3f */
[----:B------:R-:W-:Y:S02]  /*16a20*/  ULOP3.LUT UR13, UR8, 0x2, URZ, 0xfc, !UPT ;  /* 0x00000002080d7892 */ /* 0x000fe4000f8efc3f */
[----:B------:R-:W-:Y:S02]  /*16a30*/  USHF.L.U32 UR11, UR19, UR8, URZ ;  /* 0x00000008130b7299 */ /* 0x000fe4000800063f */
[----:B------:R-:W-:Y:S02]  /*16a40*/  ULOP3.LUT UR15, UR8, 0x3, URZ, 0xfc, !UPT ;  /* 0x00000003080f7892 */ /* 0x000fe4000f8efc3f */
[----:B------:R-:W-:-:S02]  /*16a50*/  UIMAD.WIDE.U32 UR8, UR9, UR14, URZ ;  /* 0x0000000e090872a5 */ /* 0x000fc4000f8e003f */
[----:B------:R-:W-:Y:S02]  /*16a60*/  USHF.L.U32 UR12, UR19, UR12, URZ ;  /* 0x0000000c130c7299 */ /* 0x000fe4000800063f */
[----:B------:R-:W-:Y:S02]  /*16a70*/  USHF.L.U32 UR14, UR19, UR13, URZ ;  /* 0x0000000d130e7299 */ /* 0x000fe4000800063f */
[----:B------:R-:W-:Y:S02]  /*16a80*/  USEL UR10, UR10, 0xffff, !UP0 ;  /* 0x0000ffff0a0a7887 */ /* 0x000fe4000c000000 */
[----:B------:R-:W-:Y:S02]  /*16a90*/  USHF.L.U32 UR15, UR19, UR15, URZ ;  /* 0x0000000f130f7299 */ /* 0x000fe4000800063f */
[----:B------:R-:W-:Y:S02]  /*16aa0*/  UIMAD.WIDE.U32 UR22, UR8, UR16, URZ ;  /* 0x00000010081672a5 */ /* 0x000fe4000f8e003f */
[----:B------:R-:W-:-:S02]  /*16ab0*/  UIMAD UR18, UR9, UR16, URZ ;  /* 0x00000010091272a4 */ /* 0x000fc4000f8e023f */
[----:B------:R-:W-:Y:S02]  /*16ac0*/  USHF.R.S32.HI UR13, URZ, 0x5, UR17 ;  /* 0x000000053f0d7899 */ /* 0x000fe40008011411 */
[----:B------:R-:W-:Y:S02]  /*16ad0*/  ULOP3.LUT UR11, UR14, UR11, UR12, 0xfe, !UPT ;  /* 0x0000000b0e0b7292 */ /* 0x000fe4000f8efe0c */
[----:B------:R-:W-:Y:S02]  /*16ae0*/  ULOP3.LUT UR10, UR10, 0xffff, URZ, 0xc0, !UPT ;  /* 0x0000ffff0a0a7892 */ /* 0x000fe4000f8ec03f */
[----:B------:R-:W-:Y:S02]  /*16af0*/  ULOP3.LUT UR26, UR40, 0x2, URZ, 0xfc, !UPT ;  /* 0x00000002281a7892 */ /* 0x000fe4000f8efc3f */
[----:B------:R-:W-:Y:S02]  /*16b00*/  ULOP3.LUT UR6, UR6, 0xc0, URZ, 0xc0, !UPT ;  /* 0x000000c006067892 */ /* 0x000fe4000f8ec03f */
[----:B------:R-:W-:-:S02]  /*16b10*/  UIADD3 UR18, UR23, UR18, URZ ;  /* 0x0000001217127290 */ /* 0x000fc4000fffe03f */
[----:B------:R-:W-:Y:S02]  /*16b20*/  ULOP3.LUT UR19, UR11, UR15, URZ, 0xfc, !UPT ;  /* 0x0000000f0b137292 */ /* 0x000fe4000f8efc3f */
[----:B------:R-:W-:Y:S02]  /*16b30*/  USHF.L.U32 UR20, UR20, UR10, URZ ;  /* 0x0000000a14147299 */ /* 0x000fe4000800063f */
[----:B------:R-:W-:Y:S01]  /*16b40*/  UIADD3 UR35, UR13, 0x1, URZ ;  /* 0x000000010d237890 */ /* 0x000fe2000fffe03f */
[----:B------:R-:W-:-:S11]  /*16b50*/  ULDC.64 UR30, c[0x0][0x198] ;  /* 0x00006600001e7ab9 */ /* 0x000fd60000000a00 */
.L_x_561:
[----:B------:R-:W-:-:S03]  /*16b60*/  UMOV UR8, 0xffffffff ;  /* 0xffffffff00087882 */ /* 0x000fc60000000000 */
[----:B------:R-:W-:Y:S05]  /*16b70*/  BRA.DIV UR8, `(.L_x_551) ;  /* 0x0000001208607947 */ /* 0x000fea000b800000 */
[----:B------:R-:W-:-:S13]  /*16b80*/  ELECT P6, URZ, PT ;  /* 0x00000000003f782f */ /* 0x000fda00038c0000 */
.L_x_575:
[----:B------:R-:W0:Y:S01]  /*16b90*/  LDC R4, c[0x0][0x28c] ;  /* 0x0000a300ff047b82 */ /* 0x000e220000000800 */
[----:B------:R-:W-:Y:S01]  /*16ba0*/  BSSY B1, `(.L_x_552) ;  /* 0x000003f000017945 */ /* 0x000fe20003800000 */
[----:B0-----:R-:W-:-:S13]  /*16bb0*/  ISETP.LT.OR P6, PT, R4, 0x1, !P6 ;  /* 0x000000010400780c */ /* 0x001fda00077c1670 */
[----:B------:R-:W-:Y:S05]  /*16bc0*/  @P6 BRA `(.L_x_553) ;  /* 0x0000000000f06947 */ /* 0x000fea0003800000 */
[----:B------:R-:W-:Y:S01]  /*16bd0*/  LEA R4, R2, UR28, 0x2 ;  /* 0x0000001c02047c11 */ /* 0x000fe2000f8e10ff */
[----:B------:R-:W-:Y:S01]  /*16be0*/  IMAD.MOV.U32 R12, RZ, RZ, RZ ;  /* 0x000000ffff0c7224 */ /* 0x000fe200078e00ff */
[----:B------:R-:W-:Y:S01]  /*16bf0*/  LEA R2, R3, UR6, 0x8 ;  /* 0x0000000603027c11 */ /* 0x000fe2000f8e40ff */
[----:B------:R-:W-:Y:S02]  /*16c00*/  IMAD.U32 R14, RZ, RZ, UR35 ;  /* 0x00000023ff0e7e24 */ /* 0x000fe4000f8e00ff */
[----:B------:R-:W-:Y:S02]  /*16c10*/  IMAD.SHL.U32 R11, R4, 0x40, RZ ;  /* 0x00000040040b7824 */ /* 0x000fe400078e00ff */
[----:B------:R-:W-:Y:S02]  /*16c20*/  IMAD.MOV.U32 R3, RZ, RZ, R0 ;  /* 0x000000ffff037224 */ /* 0x000fe400078e0000 */
[----:B------:R-:W-:-:S07]  /*16c30*/  IMAD.MOV.U32 R4, RZ, RZ, R6 ;  /* 0x000000ffff047224 */ /* 0x000fce00078e0006 */
.L_x_556:
[----:B------:R-:W0:Y:S01]  /*16c40*/  S2R R10, SR_CgaCtaId ;  /* 0x00000000000a7919 */ /* 0x000e220000008800 */
[----:B------:R-:W-:Y:S01]  /*16c50*/  MOV R5, 0x400 ;  /* 0x0000040000057802 */ /* 0x000fe20000000f00 */
[----:B------:R-:W1:Y:S03]  /*16c60*/  S2R R7, SR_TID.X ;  /* 0x0000000000077919 */ /* 0x000e660000002100 */
[----:B0-----:R-:W-:Y:S02]  /*16c70*/  LEA R13, R10, R5, 0x18 ;  /* 0x000000050a0d7211 */ /* 0x001fe400078ec0ff */
[----:B------:R-:W-:Y:S02]  /*16c80*/  SHF.L.U32 R5, R3, 0x1f, RZ ;  /* 0x0000001f03057819 */ /* 0x000fe400000006ff */
[----:B------:R-:W-:Y:S02]  /*16c90*/  LEA R10, R4, R13, 0x3 ;  /* 0x0000000d040a7211 */ /* 0x000fe400078e18ff */
[----:B-1----:R-:W-:-:S02]  /*16ca0*/  LOP3.LUT P1, RZ, R7, 0x7f, RZ, 0xc0, !PT ;  /* 0x0000007f07ff7812 */ /* 0x002fc4000782c0ff */
[----:B------:R-:W0:Y:S11]  /*16cb0*/  SYNCS.PHASECHK.TRANS64.TRYWAIT P0, [R10+URZ+0x38], R5 ;  /* 0x000038050a0075a7 */ /* 0x000e36000800017f */
[----:B------:R-:W1:Y:S01]  /*16cc0*/  @!P1 LDC R7, c[0x0][0x500] ;  /* 0x00014000ff079b82 */ /* 0x000e620000000800 */
[----:B0-----:R-:W-:Y:S05]  /*16cd0*/  @!P0 BRA `(.L_x_554) ;  /* 0x0000001000288947 */ /* 0x001fea0003800000 */
.L_x_576:
[----:B------:R-:W-:Y:S01]  /*16ce0*/  UPRMT UR8, UR26, 0x9910, URZ ;  /* 0x000099101a087896 */ /* 0x000fe2000800003f */
[----:B-1----:R1:W-:Y:S03]  /*16cf0*/  @!P1 SYNCS.ARRIVE.TRANS64 RZ, [R10+URZ], R7 ;  /* 0x000000070aff99a7 */ /* 0x0023e6000800003f */
[----:B------:R-:W-:-:S06]  /*16d00*/  UISETP.NE.AND UP0, UPT, UR8, 0x2, UPT ;  /* 0x000000020800788c */ /* 0x000fcc000bf05270 */
[----:B------:R-:W-:-:S13]  /*16d10*/  PLOP3.LUT P0, PT, PT, PT, UP0, 0x80, 0x0 ;  /* 0x000000000000781c */ /* 0x000fda0003f0f008 */
[----:B-1----:R-:W-:Y:S05]  /*16d20*/  @P0 BRA `(.L_x_555) ;  /* 0x0000000000040947 */ /* 0x002fea0003800000 */
[----:B------:R-:W-:Y:S01]  /*16d30*/  BPT.TRAP 0x1 ;  /* 0x000000040000795c */ /* 0x000fe20000300000 */
.L_x_555:
[----:B------:R-:W-:Y:S01]  /*16d40*/  R2UR UR8, R4 ;  /* 0x00000000040872ca */ /* 0x000fe200000e0000 */
[----:B------:R-:W-:Y:S01]  /*16d50*/  VIADD R14, R14, 0xffffffff ;  /* 0xffffffff0e0e7836 */ /* 0x000fe20000000000 */
[----:B------:R-:W-:Y:S01]  /*16d60*/  R2UR UR15, R13 ;  /* 0x000000000d0f72ca */ /* 0x000fe200000e0000 */
[----:B------:R-:W-:Y:S01]  /*16d70*/  UIADD3 UR14, UP0, UR30, 0xf0, URZ ;  /* 0x000000f01e0e7890 */ /* 0x000fe2000ff1e03f */
[----:B------:R-:W-:Y:S01]  /*16d80*/  R2UR UR29, R11 ;  /* 0x000000000b1d72ca */ /* 0x000fe200000e0000 */
[----:B------:R-:W-:Y:S01]  /*16d90*/  UIADD3 UR32, UP1, UR30, 0x1f0, URZ ;  /* 0x000001f01e207890 */ /* 0x000fe2000ff3e03f */
[----:B------:R-:W-:Y:S01]  /*16da0*/  R2UR UR9, R10 ;  /* 0x000000000a0972ca */ /* 0x000fe200000e0000 */
[----:B------:R-:W-:Y:S01]  /*16db0*/  UPRMT UR21, URZ, 0x5410, UR20 ;  /* 0x000054103f157896 */ /* 0x000fe20008000014 */
[----:B------:R-:W-:Y:S01]  /*16dc0*/  R2UR UR10, R12 ;  /* 0x000000000c0a72ca */ /* 0x000fe200000e0000 */
[----:B------:R-:W-:Y:S01]  /*16dd0*/  VIADD R4, R4, 0x1 ;  /* 0x0000000104047836 */ /* 0x000fe20000000000 */
[----:B------:R-:W-:Y:S01]  /*16de0*/  R2UR UR12, R9 ;  /* 0x00000000090c72ca */ /* 0x000fe200000e0000 */
[----:B------:R-:W-:Y:S01]  /*16df0*/  UPRMT UR36, URZ, 0x5410, UR19 ;  /* 0x000054103f247896 */ /* 0x000fe20008000013 */
[----:B------:R-:W-:Y:S01]  /*16e00*/  R2UR UR34, R2 ;  /* 0x00000000022272ca */ /* 0x000fe200000e0000 */
[----:B------:R-:W-:Y:S01]  /*16e10*/  USHF.L.U32 UR8, UR8, 0xd, URZ ;  /* 0x0000000d08087899 */ /* 0x000fe2000800063f */
[----:B------:R-:W-:Y:S01]  /*16e20*/  ISETP.GT.AND P1, PT, R14, 0x1, PT ;  /* 0x000000010e00780c */ /* 0x000fe20003f24270 */
[----:B------:R-:W-:Y:S01]  /*16e30*/  UIADD3.X UR33, URZ, UR31, URZ, UP1, !UPT ;  /* 0x0000001f3f217290 */ /* 0x000fe20008ffe43f */
[----:B------:R-:W-:Y:S01]  /*16e40*/  ISETP.NE.AND P0, PT, R4, 0x7, PT ;  /* 0x000000070400780c */ /* 0x000fe20003f05270 */
[----:B------:R-:W-:Y:S01]  /*16e50*/  ULEA UR11, UR28, UR8, 0xb ;  /* 0x000000081c0b7291 */ /* 0x000fe2000f8e583f */
[----:B------:R-:W-:Y:S01]  /*16e60*/  VIADD R12, R12, 0x20 ;  /* 0x000000200c0c7836 */ /* 0x000fe20000000000 */
[----:B------:R-:W-:Y:S01]  /*16e70*/  ULOP3.LUT UR8, UR8, 0x1800, UR27, 0xf8, !UPT ;  /* 0x0000180008087892 */ /* 0x000fe2000f8ef81b */
[----:B0-----:R-:W-:Y:S01]  /*16e80*/  SEL R10, RZ, 0x1, P0 ;  /* 0x00000001ff0a7807 */ /* 0x001fe20000000000 */
[----:B------:R-:W-:Y:S01]  /*16e90*/  ULEA UR11, UR11, UR15, 0x1 ;  /* 0x0000000f0b0b7291 */ /* 0x000fe2000f8e083f */
[----:B------:R-:W-:Y:S01]  /*16ea0*/  SEL R4, R4, RZ, P0 ;  /* 0x000000ff04047207 */ /* 0x000fe20000000000 */
[----:B------:R-:W-:Y:S01]  /*16eb0*/  ULEA UR8, UR8, UR15, 0x1 ;  /* 0x0000000f08087291 */ /* 0x000fe2000f8e083f */
[----:B------:R-:W-:Y:S01]  /*16ec0*/  LOP3.LUT R3, R3, R10, RZ, 0x3c, !PT ;  /* 0x0000000a03037212 */ /* 0x000fe200078e3cff */
[----:B------:R-:W-:-:S02]  /*16ed0*/  UIADD3 UR24, UR11, 0x180, URZ ;  /* 0x000001800b187890 */ /* 0x000fc4000fffe03f */
[----:B------:R-:W-:Y:S02]  /*16ee0*/  UIADD3.X UR15, URZ, UR31, URZ, UP0, !UPT ;  /* 0x0000001f3f0f7290 */ /* 0x000fe400087fe43f */
[----:B------:R-:W-:Y:S01]  /*16ef0*/  UIADD3 UR25, UR8, 0x1c180, URZ ;  /* 0x0001c18008197890 */ /* 0x000fe2000fffe03f */
[----:B------:R-:W-:Y:S01]  /*16f00*/  UMOV UR16, 0x0 ;  /* 0x0000000000107882 */ /* 0x000fe20000000000 */
[----:B------:R-:W-:Y:S01]  /*16f10*/  UMOV UR17, 0x10000000 ;  /* 0x1000000000117882 */ /* 0x000fe20000000000 */
[----:B------:R-:W-:Y:S01]  /*16f20*/  UMOV UR11, UR29 ;  /* 0x0000001d000b7c82 */ /* 0x000fe20008000000 */
[----:B------:R-:W-:-:S03]  /*16f30*/  UMOV UR8, UR24 ;  /* 0x0000001800087c82 */ /* 0x000fc60008000000 */
[----:B------:R0:W-:Y:S02]  /*16f40*/  UTMALDG.3D.MULTICAST [UR8], [UR14], UR21, desc[UR16] ;  /* 0x000010080e0073b4 */ /* 0x0001e40008011815 */
[----:B0-----:R-:W-:Y:S01]  /*16f50*/  UMOV UR8, UR25 ;  /* 0x0000001900087c82 */ /* 0x001fe20008000000 */
[----:B------:R-:W-:Y:S02]  /*16f60*/  UMOV UR11, UR34 ;  /* 0x00000022000b7c82 */ /* 0x000fe40008000000 */
[----:B------:R0:W-:Y:S02]  /*16f70*/  UTMALDG.3D.MULTICAST [UR8], [UR32], UR36, desc[UR16] ;  /* 0x00001008200073b4 */ /* 0x0001e40008011824 */
[----:B0-----:R-:W-:Y:S05]  /*16f80*/  @P1 BRA `(.L_x_556) ;  /* 0xfffffffc002c1947 */ /* 0x001fea000383ffff */
.L_x_553:
[----:B------:R-:W-:Y:S05]  /*16f90*/  BSYNC B1 ;  /* 0x0000000000017941 */ /* 0x000fea0003800000 */
.L_x_552:
[----:B------:R-:W2:Y:S01]  /*16fa0*/  LDL.LU R15, [R1+0x200] ;  /* 0x00020000010f7983 */ /* 0x000ea20000300800 */
[----:B------:R-:W-:Y:S01]  /*16fb0*/  LOP3.LUT P1, RZ, R8, 0xff, RZ, 0xc0, !PT ;  /* 0x000000ff08ff7812 */ /* 0x000fe2000782c0ff */
[----:B------:R-:W-:Y:S01]  /*16fc0*/  VIADD R6, R6, UR13 ;  /* 0x0000000d06067c36 */ /* 0x000fe20008000000 */
[----:B------:R-:W-:Y:S01]  /*16fd0*/  ULDC.64 UR8, c[0x0][0x650] ;  /* 0x0001940000087ab9 */ /* 0x000fe20000000a00 */
[----:B------:R-:W3:Y:S01]  /*16fe0*/  LDL.LU R13, [R1+0x204] ;  /* 0x00020400010d7983 */ /* 0x000ee20000300800 */
[----:B------:R-:W-:Y:S01]  /*16ff0*/  UISETP.GE.U32.AND UP0, UPT, UR13, 0x7, UPT ;  /* 0x000000070d00788c */ /* 0x000fe2000bf06070 */
[C---:B------:R-:W-:Y:S01]  /*17000*/  IMAD.WIDE.U32 R2, R6.reuse, 0x24924925, RZ ;  /* 0x2492492506027825 */ /* 0x040fe200078e00ff */
[C---:B------:R-:W-:Y:S01]  /*17010*/  ISETP.GT.U32.AND P0, PT, R6.reuse, 0x6, PT ;  /* 0x000000060600780c */ /* 0x040fe20003f04070 */
[----:B------:R-:W-:Y:S01]  /*17020*/  BSSY B1, `(.L_x_557) ;  /* 0x0000074000017945 */ /* 0x000fe20003800000 */
[----:B------:R-:W-:Y:S01]  /*17030*/  MOV R9, 0xffffffff ;  /* 0xffffffff00097802 */ /* 0x000fe20000000f00 */
[----:B------:R-:W-:Y:S01]  /*17040*/  IMAD.IADD R2, R6, 0x1, -R3 ;  /* 0x0000000106027824 */ /* 0x000fe200078e0a03 */
[----:B------:R-:W-:-:S03]  /*17050*/  PRMT R8, RZ, 0x7610, R8 ;  /* 0x00007610ff087816 */ /* 0x000fc60000000008 */
[----:B------:R-:W0:Y:S01]  /*17060*/  @P1 S2R R4, SR_CgaCtaId ;  /* 0x0000000000041919 */ /* 0x000e220000008800 */
[----:B------:R-:W-:Y:S02]  /*17070*/  LEA.HI R2, R2, R3, RZ, 0x1f ;  /* 0x0000000302027211 */ /* 0x000fe400078ff8ff */
[----:B------:R-:W-:-:S04]  /*17080*/  @P1 MOV R3, 0x400 ;  /* 0x0000040000031802 */ /* 0x000fc80000000f00 */
[----:B0-----:R-:W-:Y:S01]  /*17090*/  @P1 LEA R3, R4, R3, 0x18 ;  /* 0x0000000304031211 */ /* 0x001fe200078ec0ff */
[----:B------:R-:W-:-:S03]  /*170a0*/  IMAD.U32 R4, RZ, RZ, UR13 ;  /* 0x0000000dff047e24 */ /* 0x000fc6000f8e00ff */
[----:B------:R0:W-:Y:S01]  /*170b0*/  @P1 SYNCS.ARRIVE.TRANS64.A1T0 RZ, [R3+URZ+0x88], RZ ;  /* 0x000088ff03ff19a7 */ /* 0x0001e2000810003f */
[----:B------:R-:W-:Y:S02]  /*170c0*/  PLOP3.LUT P1, PT, PT, PT, UP0, 0x80, 0x0 ;  /* 0x000000000000781c */ /* 0x000fe40003f2f008 */
[----:B------:R-:W-:Y:S02]  /*170d0*/  ISETP.LT.U32.AND P0, PT, R4, 0x7, P0 ;  /* 0x000000070400780c */ /* 0x000fe40000701070 */
[----:B------:R-:W-:Y:S02]  /*170e0*/  PRMT R4, RZ, 0x7610, R4 ;  /* 0x00007610ff047816 */ /* 0x000fe40000000004 */
[----:B0-----:R-:W-:-:S04]  /*170f0*/  SEL R3, RZ, 0x1, !P0 ;  /* 0x00000001ff037807 */ /* 0x001fc80004000000 */
[----:B------:R-:W-:Y:S02]  /*17100*/  LOP3.LUT R0, R0, R3, RZ, 0x3c, !PT ;  /* 0x0000000300007212 */ /* 0x000fe400078e3cff */
[----:B------:R-:W-:Y:S01]  /*17110*/  SHF.R.U32.HI R3, RZ, 0x2, R2 ;  /* 0x00000002ff037819 */ /* 0x000fe20000011602 */
[----:B------:R-:W-:-:S03]  /*17120*/  IMAD.MOV.U32 R2, RZ, RZ, -0x1 ;  /* 0xffffffffff027424 */ /* 0x000fc600078e00ff */
[----:B------:R-:W-:Y:S01]  /*17130*/  @P1 LOP3.LUT R0, R0, 0x1, R3, 0x78, !PT ;  /* 0x0000000100001812 */ /* 0x000fe200078e7803 */
[----:B------:R-:W-:Y:S02]  /*17140*/  IMAD R6, R3, -0x7, R6 ;  /* 0xfffffff903067824 */ /* 0x000fe400078e0206 */
[----:B------:R-:W-:Y:S01]  /*17150*/  IMAD.MOV.U32 R3, RZ, RZ, -0x1 ;  /* 0xffffffffff037424 */ /* 0x000fe200078e00ff */
[----:B---3--:R-:W-:-:S04]  /*17160*/  IADD3 R13, P0, R13, UR22, RZ ;  /* 0x000000160d0d7c10 */ /* 0x008fc8000ff1e0ff */
[----:B--2---:R-:W-:Y:S01]  /*17170*/  IADD3.X R15, R15, UR18, RZ, P0, !PT ;  /* 0x000000120f0f7c10 */ /* 0x004fe200087fe4ff */
[----:B------:R0:W-:Y:S01]  /*17180*/  STL [R1+0x204], R13 ;  /* 0x0002040d01007387 */ /* 0x0001e20000100800 */
[----:B------:R-:W-:-:S03]  /*17190*/  ISETP.GE.U32.AND P0, PT, R13, UR8, PT ;  /* 0x000000080d007c0c */ /* 0x000fc6000bf06070 */
[----:B------:R0:W-:Y:S01]  /*171a0*/  STL [R1+0x200], R15 ;  /* 0x0002000f01007387 */ /* 0x0001e20000100800 */
[----:B------:R-:W-:-:S13]  /*171b0*/  ISETP.GE.U32.AND.EX P0, PT, R15, UR9, PT, P0 ;  /* 0x000000090f007c0c */ /* 0x000fda000bf06100 */
[----:B0-----:R-:W-:Y:S05]  /*171c0*/  @P0 BRA `(.L_x_558) ;  /* 0x0000000400640947 */ /* 0x001fea0003800000 */
[----:B------:R-:W0:Y:S01]  /*171d0*/  S2R R7, SR_CTAID.X ;  /* 0x0000000000077919 */ /* 0x000e220000002500 */
[----:B------:R-:W-:Y:S01]  /*171e0*/  ULDC UR8, c[0x0][0x150] ;  /* 0x0000540000087ab9 */ /* 0x000fe20000000800 */
[----:B------:R-:W1:Y:S01]  /*171f0*/  LDC R4, c[0x0][0x144] ;  /* 0x00005100ff047b82 */ /* 0x000e620000000800 */
[----:B------:R-:W-:Y:S01]  /*17200*/  UISETP.NE.AND UP0, UPT, UR45, URZ, UPT ;  /* 0x0000003f2d00728c */ /* 0x000fe2000bf05270 */
[----:B------:R-:W2:Y:S01]  /*17210*/  S2R R5, SR_CTAID.Y ;  /* 0x0000000000057919 */ /* 0x000ea20000002600 */
[----:B------:R-:W-:-:S04]  /*17220*/  ULDC UR11, c[0x0][0x630] ;  /* 0x00018c00000b7ab9 */ /* 0x000fc80000000800 */
[----:B------:R-:W-:Y:S01]  /*17230*/  PLOP3.LUT P0, PT, PT, PT, UP0, 0x80, 0x0 ;  /* 0x000000000000781c */ /* 0x000fe20003f0f008 */
[----:B------:R-:W3:Y:S01]  /*17240*/  LDC R10, c[0x0][0x148] ;  /* 0x00005200ff0a7b82 */ /* 0x000ee20000000800 */
[----:B0-----:R-:W-:Y:S02]  /*17250*/  I2FP.F32.U32 R2, R7 ;  /* 0x0000000700027245 */ /* 0x001fe40000201000 */
[----:B--2---:R-:W-:-:S03]  /*17260*/  I2FP.F32.U32 R3, R5 ;  /* 0x0000000500037245 */ /* 0x004fc60000201000 */
[----:B------:R-:W-:Y:S01]  /*17270*/  FMUL R2, R2, UR8 ;  /* 0x0000000802027c20 */ /* 0x000fe20008400000 */
[----:B------:R-:W-:Y:S02]  /*17280*/  ULDC UR8, c[0x0][0x154] ;  /* 0x0000550000087ab9 */ /* 0x000fe40000000800 */
[----:B------:R-:W-:Y:S01]  /*17290*/  FMUL R9, R3, UR8 ;  /* 0x0000000803097c20 */ /* 0x000fe20008400000 */
[----:B------:R-:W-:Y:S02]  /*172a0*/  ULDC.64 UR8, c[0x0][0x628] ;  /* 0x00018a0000087ab9 */ /* 0x000fe40000000a00 */
[----:B------:R-:W0:Y:S08]  /*172b0*/  F2I.U32.TRUNC.NTZ R2, R2 ;  /* 0x0000000200027305 */ /* 0x000e30000020f000 */
[----:B------:R-:W2:Y:S01]  /*172c0*/  F2I.U32.TRUNC.NTZ R9, R9 ;  /* 0x0000000900097305 */ /* 0x000ea2000020f000 */
[----:B0-----:R-:W-:-:S02]  /*172d0*/  IMAD.MOV R3, RZ, RZ, -R2 ;  /* 0x000000ffff037224 */ /* 0x001fc400078e0a02 */
[----:B------:R-:W-:Y:S02]  /*172e0*/  IMAD.MOV.U32 R2, RZ, RZ, R13 ;  /* 0x000000ffff027224 */ /* 0x000fe400078e000d */
[----:B-1----:R-:W-:Y:S02]  /*172f0*/  IMAD R7, R4, R3, R7 ;  /* 0x0000000304077224 */ /* 0x002fe400078e0207 */
[----:B--2---:R-:W-:-:S04]  /*17300*/  IMAD.MOV R3, RZ, RZ, -R9 ;  /* 0x000000ffff037224 */ /* 0x004fc800078e0a09 */
[----:B---3--:R-:W-:Y:S01]  /*17310*/  @P0 IMAD R7, R10, R3, R5 ;  /* 0x000000030a070224 */ /* 0x008fe200078e0205 */
[----:B------:R-:W-:Y:S01]  /*17320*/  ISETP.NE.U32.AND P0, PT, RZ, UR8, PT ;  /* 0x00000008ff007c0c */ /* 0x000fe2000bf05070 */
[----:B------:R-:W-:-:S03]  /*17330*/  IMAD.MOV.U32 R3, RZ, RZ, R15 ;  /* 0x000000ffff037224 */ /* 0x000fc600078e000f */
[----:B------:R-:W-:-:S13]  /*17340*/  ISETP.NE.AND.EX P0, PT, RZ, UR9, PT, P0 ;  /* 0x00000009ff007c0c */ /* 0x000fda000bf05300 */
[----:B------:R-:W-:Y:S05]  /*17350*/  @!P0 BRA `(.L_x_559) ;  /* 0x0000000000288947 */ /* 0x000fea0003800000 */
[----:B------:R-:W-:Y:S02]  /*17360*/  ULDC UR10, c[0x0][0x634] ;  /* 0x00018d00000a7ab9 */ /* 0x000fe40000000800 */
[----:B------:R-:W-:-:S05]  /*17370*/  IADD3 R3, P0, R13, UR10, RZ ;  /* 0x0000000a0d037c10 */ /* 0x000fca000ff1e0ff */
[----:B------:R-:W-:-:S04]  /*17380*/  IMAD.X R9, RZ, RZ, R15, P0 ;  /* 0x000000ffff097224 */ /* 0x000fc800000e060f */
[----:B------:R-:W-:-:S04]  /*17390*/  IMAD.WIDE.U32 R4, R9, UR8, RZ ;  /* 0x0000000809047c25 */ /* 0x000fc8000f8e00ff */
[----:B------:R-:W-:-:S04]  /*173a0*/  IMAD.WIDE.U32 R4, P0, R3, UR9, R4 ;  /* 0x0000000903047c25 */ /* 0x000fc8000f800004 */
[----:B------:R-:W-:-:S04]  /*173b0*/  IMAD.WIDE.U32 R2, R3, UR8, RZ ;  /* 0x0000000803027c25 */ /* 0x000fc8000f8e00ff */
[----:B------:R-:W-:Y:S01]  /*173c0*/  IMAD.MOV.U32 R2, RZ, RZ, R5 ;  /* 0x000000ffff027224 */ /* 0x000fe200078e0005 */
[----:B------:R-:W-:Y:S01]  /*173d0*/  IADD3 RZ, P1, R3, R4, RZ ;  /* 0x0000000403ff7210 */ /* 0x000fe20007f3e0ff */
[----:B------:R-:W-:-:S04]  /*173e0*/  IMAD.X R3, RZ, RZ, RZ, P0 ;  /* 0x000000ffff037224 */ /* 0x000fc800000e06ff */
[----:B------:R-:W-:-:S08]  /*173f0*/  IMAD.WIDE.U32.X R2, R9, UR9, R2, P1 ;  /* 0x0000000909027c25 */ /* 0x000fd000088e0402 */
.L_x_559:
[--C-:B------:R-:W-:Y:S01]  /*17400*/  SHF.R.U64 R9, R2, UR11, R3.reuse ;  /* 0x0000000b02097c19 */ /* 0x100fe20008001203 */
[----:B------:R-:W-:Y:S01]  /*17410*/  ULDC.64 UR8, c[0x0][0x620] ;  /* 0x0001880000087ab9 */ /* 0x000fe20000000a00 */
[----:B------:R-:W-:Y:S01]  /*17420*/  SHF.R.U32.HI R2, RZ, UR11, R3 ;  /* 0x0000000bff027c19 */ /* 0x000fe20008011603 */
[----:B------:R-:W-:Y:S01]  /*17430*/  IMAD.MOV.U32 R3, RZ, RZ, R15 ;  /* 0x000000ffff037224 */ /* 0x000fe200078e000f */
[----:B------:R-:W-:Y:S01]  /*17440*/  IADD3 R11, P0, RZ, -R9, RZ ;  /* 0x80000009ff0b7210 */ /* 0x000fe20007f1e0ff */
[----:B------:R-:W-:-:S04]  /*17450*/  ULDC.64 UR10, c[0x0][0x640] ;  /* 0x00019000000a7ab9 */ /* 0x000fc80000000a00 */
[----:B------:R-:W-:Y:S01]  /*17460*/  IMAD.X R2, RZ, RZ, ~R2, P0 ;  /* 0x000000ffff027224 */ /* 0x000fe200000e0e02 */
[----:B------:R-:W-:-:S03]  /*17470*/  ISETP.NE.U32.AND P0, PT, RZ, UR10, PT ;  /* 0x0000000aff007c0c */ /* 0x000fc6000bf05070 */
[----:B------:R-:W-:Y:S01]  /*17480*/  IMAD R2, R2, UR8, RZ ;  /* 0x0000000802027c24 */ /* 0x000fe2000f8e02ff */
[----:B------:R-:W-:-:S03]  /*17490*/  ISETP.NE.AND.EX P0, PT, RZ, UR11, PT, P0 ;  /* 0x0000000bff007c0c */ /* 0x000fc6000bf05300 */
[----:B------:R-:W-:Y:S01]  /*174a0*/  IMAD R5, R11, UR9, R2 ;  /* 0x000000090b057c24 */ /* 0x000fe2000f8e0202 */
[----:B------:R-:W-:-:S05]  /*174b0*/  MOV R2, R13 ;  /* 0x0000000d00027202 */ /* 0x000fca0000000f00 */
[----:B------:R-:W-:Y:S01]  /*174c0*/  IMAD.WIDE.U32 R2, R11, UR8, R2 ;  /* 0x000000080b027c25 */ /* 0x000fe2000f8e0002 */
[----:B------:R-:W-:-:S03]  /*174d0*/  ULDC UR8, c[0x0][0x618] ;  /* 0x0001860000087ab9 */ /* 0x000fc60000000800 */
[----:B------:R-:W-:-:S05]  /*174e0*/  IMAD.IADD R3, R3, 0x1, R5 ;  /* 0x0000000103037824 */ /* 0x000fca00078e0205 */
[--C-:B------:R-:W-:Y:S02]  /*174f0*/  SHF.R.U64 R10, R2, UR8, R3.reuse ;  /* 0x00000008020a7c19 */ /* 0x100fe40008001203 */
[----:B------:R-:W-:Y:S01]  /*17500*/  SHF.R.U32.HI R3, RZ, UR8, R3 ;  /* 0x00000008ff037c19 */ /* 0x000fe20008011603 */
[----:B------:R-:W-:-:S03]  /*17510*/  ULDC UR8, c[0x0][0x608] ;  /* 0x0001820000087ab9 */ /* 0x000fc60000000800 */
[--C-:B------:R-:W-:Y:S02]  /*17520*/  SHF.R.U64 R12, R10, UR8, R3.reuse ;  /* 0x000000080a0c7c19 */ /* 0x100fe40008001203 */
[----:B------:R-:W-:Y:S01]  /*17530*/  SHF.R.U32.HI R3, RZ, UR8, R3 ;  /* 0x00000008ff037c19 */ /* 0x000fe20008011603 */
[----:B------:R-:W-:-:S03]  /*17540*/  ULDC UR8, c[0x0][0x658] ;  /* 0x0001960000087ab9 */ /* 0x000fc60000000800 */
[--C-:B------:R-:W-:Y:S02]  /*17550*/  SHF.R.U64 R11, R12, UR8, R3.reuse ;  /* 0x000000080c0b7c19 */ /* 0x100fe40008001203 */
[----:B------:R-:W-:-:S03]  /*17560*/  SHF.R.U32.HI R13, RZ, UR8, R3 ;  /* 0x00000008ff0d7c19 */ /* 0x000fc60008011603 */
[----:B------:R-:W-:Y:S02]  /*17570*/  IMAD.MOV.U32 R2, RZ, RZ, R11 ;  /* 0x000000ffff027224 */ /* 0x000fe400078e000b */
[----:B------:R-:W-:Y:S01]  /*17580*/  IMAD.MOV.U32 R3, RZ, RZ, R13 ;  /* 0x000000ffff037224 */ /* 0x000fe200078e000d */
[----:B------:R-:W-:Y:S06]  /*17590*/  @!P0 BRA `(.L_x_560) ;  /* 0x0000000000288947 */ /* 0x000fec0003800000 */
        /* <DEDUP_REMOVED lines=10> */
.L_x_560:
[----:B------:R-:W-:Y:S01]  /*17640*/  ULDC UR8, c[0x0][0x648] ;  /* 0x0001920000087ab9 */ /* 0x000fe20000000800 */
[----:B------:R-:W-:Y:S01]  /*17650*/  LOP3.LUT R12, R12, UR7, RZ, 0xc0, !PT ;  /* 0x000000070c0c7c12 */ /* 0x000fe2000f8ec0ff */
[----:B------:R-:W-:Y:S01]  /*17660*/  UISETP.NE.AND UP0, UPT, UR45, URZ, UPT ;  /* 0x0000003f2d00728c */ /* 0x000fe2000bf05270 */
[----:B------:R-:W-:Y:S01]  /*17670*/  SHF.R.U64 R3, R2, UR8, R3 ;  /* 0x0000000802037c19 */ /* 0x000fe20008001203 */
[----:B------:R-:W-:Y:S01]  /*17680*/  ULDC UR8, c[0x0][0x638] ;  /* 0x00018e0000087ab9 */ /* 0x000fe20000000800 */
[----:B------:R-:W-:-:S03]  /*17690*/  MOV R4, 0x1 ;  /* 0x0000000100047802 */ /* 0x000fc60000000f00 */
[----:B------:R-:W-:Y:S01]  /*176a0*/  IMAD.MOV R2, RZ, RZ, -R3 ;  /* 0x000000ffff027224 */ /* 0x000fe200078e0a03 */
[----:B------:R-:W-:Y:S01]  /*176b0*/  PLOP3.LUT P0, PT, PT, PT, UP0, 0x40, 0x0 ;  /* 0x000000000000781c */ /* 0x000fe20003f0e808 */
[----:B------:R-:W-:Y:S01]  /*176c0*/  IMAD R12, R3, UR5, R12 ;  /* 0x00000005030c7c24 */ /* 0x000fe2000f8e020c */
[----:B------:R-:W-:Y:S01]  /*176d0*/  PLOP3.LUT P1, PT, PT, PT, UP0, 0x40, 0x0 ;  /* 0x000000000000781c */ /* 0x000fe20003f2e808 */
[----:B------:R-:W-:Y:S01]  /*176e0*/  IMAD R11, R2, UR8, R11 ;  /* 0x00000008020b7c24 */ /* 0x000fe2000f8e020b */
[----:B------:R-:W-:Y:S01]  /*176f0*/  ULDC UR8, c[0x0][0x610] ;  /* 0x0001840000087ab9 */ /* 0x000fe20000000800 */
[----:B------:R-:W-:Y:S01]  /*17700*/  LOP3.LUT R2, R10, UR4, RZ, 0xc0, !PT ;  /* 0x000000040a027c12 */ /* 0x000fe2000f8ec0ff */
[----:B------:R-:W-:Y:S01]  /*17710*/  IMAD R7, R12, UR8, R7 ;  /* 0x000000080c077c24 */ /* 0x000fe2000f8e0207 */
[----:B------:R-:W-:-:S03]  /*17720*/  ULDC UR8, c[0x0][0x600] ;  /* 0x0001800000087ab9 */ /* 0x000fc60000000800 */
[----:B------:R-:W-:-:S05]  /*17730*/  IMAD R2, R11, UR8, R2 ;  /* 0x000000080b027c24 */ /* 0x000fca000f8e0202 */
[----:B------:R-:W-:Y:S02]  /*17740*/  SEL R3, R2, R7, P0 ;  /* 0x0000000702037207 */ /* 0x000fe40000000000 */
[----:B------:R-:W-:-:S07]  /*17750*/  SEL R2, R7, R2, P1 ;  /* 0x0000000207027207 */ /* 0x000fce0000800000 */
.L_x_558:
[----:B------:R-:W-:Y:S05]  /*17760*/  BSYNC B1 ;  /* 0x0000000000017941 */ /* 0x000fea0003800000 */
.L_x_557:
[----:B------:R-:W-:-:S13]  /*17770*/  LOP3.LUT P0, RZ, R4, 0xff, RZ, 0xc0, !PT ;  /* 0x000000ff04ff7812 */ /* 0x000fda000780c0ff */
[----:B------:R-:W-:Y:S05]  /*17780*/  @P0 BRA `(.L_x_561) ;  /* 0xfffffff000f40947 */ /* 0x000fea000383ffff */
[----:B------:R-:W-:Y:S05]  /*17790*/  BSYNC B0 ;  /* 0x0000000000007941 */ /* 0x000fea0003800000 */
.L_x_550:
[----:B------:R-:W-:-:S03]  /*177a0*/  UMOV UR8, 0xffffffff ;  /* 0xffffffff00087882 */ /* 0x000fc60000000000 */
[----:B------:R-:W-:Y:S05]  /*177b0*/  BRA.DIV UR8, `(.L_x_562) ;  /* 0x0000000608847947 */ /* 0x000fea000b800000 */
[----:B------:R-:W-:-:S13]  /*177c0*/  ELECT P6, URZ, PT ;  /* 0x00000000003f782f */ /* 0x000fda00038c0000 */
.L_x_579:
[----:B------:R-:W-:Y:S04]  /*177d0*/  BSSY B0, `(.L_x_563) ;  /* 0x0000047000007945 */ /* 0x000fe80003800000 */
[----:B------:R-:W-:Y:S05]  /*177e0*/  @!P6 BRA `(.L_x_564) ;  /* 0x000000040014e947 */ /* 0x000fea0003800000 */
[----:B------:R-:W-:-:S04]  /*177f0*/  ULOP3.LUT UR8, UR40, 0x2, URZ, 0xfc, !UPT ;  /* 0x0000000228087892 */ /* 0x000fc8000f8efc3f */
[----:B------:R-:W-:-:S06]  /*17800*/  UISETP.NE.AND UP0, UPT, UR8, 0x3, UPT ;  /* 0x000000030800788c */ /* 0x000fcc000bf05270 */
[----:B------:R-:W-:-:S13]  /*17810*/  PLOP3.LUT P0, PT, PT, PT, UP0, 0x80, 0x0 ;  /* 0x000000000000781c */ /* 0x000fda0003f0f008 */
[----:B------:R-:W-:Y:S05]  /*17820*/  @!P0 BRA `(.L_x_565) ;  /* 0x0000000000048947 */ /* 0x000fea0003800000 */
[----:B------:R-:W-:Y:S01]  /*17830*/  BPT.TRAP 0x1 ;  /* 0x000000040000795c */ /* 0x000fe20000300000 */
.L_x_565:
[----:B------:R-:W0:Y:S01]  /*17840*/  S2R R3, SR_CgaCtaId ;  /* 0x0000000000037919 */ /* 0x000e220000008800 */
[----:B------:R-:W-:-:S04]  /*17850*/  MOV R2, 0x400 ;  /* 0x0000040000027802 */ /* 0x000fc80000000f00 */
[----:B0-----:R-:W-:Y:S02]  /*17860*/  LEA R3, R3, R2, 0x18 ;  /* 0x0000000203037211 */ /* 0x001fe400078ec0ff */
[----:B------:R-:W-:-:S03]  /*17870*/  SHF.L.U32 R2, R0, 0x1f, RZ ;  /* 0x0000001f00027819 */ /* 0x000fc600000006ff */
[----:B------:R-:W-:-:S04]  /*17880*/  VIADD R3, R3, 0x38 ;  /* 0x0000003803037836 */ /* 0x000fc80000000000 */
[----:B------:R-:W-:-:S04]  /*17890*/  IMAD R5, R6, 0x8, R3 ;  /* 0x0000000806057824 */ /* 0x000fc800078e0203 */
[----:B------:R-:W0:Y:S02]  /*178a0*/  SYNCS.PHASECHK.TRANS64.TRYWAIT P0, [R5+URZ], R2 ;  /* 0x00000002050075a7 */ /* 0x000e24000800017f */
[----:B0-----:R-:W-:Y:S05]  /*178b0*/  @!P0 BRA `(.L_x_566) ;  /* 0x0000000400648947 */ /* 0x001fea0003800000 */
.L_x_580:
[----:B------:R-:W-:-:S05]  /*178c0*/  VIADD R6, R6, 0x1 ;  /* 0x0000000106067836 */ /* 0x000fca0000000000 */
[----:B------:R-:W-:-:S04]  /*178d0*/  ISETP.NE.AND P0, PT, R6, 0x7, PT ;  /* 0x000000070600780c */ /* 0x000fc80003f05270 */
[----:B0-----:R-:W-:Y:S02]  /*178e0*/  SEL R5, RZ, 0x1, P0 ;  /* 0x00000001ff057807 */ /* 0x001fe40000000000 */
[----:B------:R-:W-:Y:S02]  /*178f0*/  SEL R6, R6, RZ, P0 ;  /* 0x000000ff06067207 */ /* 0x000fe40000000000 */
[----:B------:R-:W-:-:S03]  /*17900*/  LOP3.LUT R5, R0, R5, RZ, 0x3c, !PT ;  /* 0x0000000500057212 */ /* 0x000fc600078e3cff */
[----:B------:R-:W-:Y:S01]  /*17910*/  IMAD R7, R6, 0x8, R3 ;  /* 0x0000000806077824 */ /* 0x000fe200078e0203 */
[----:B------:R-:W-:-:S04]  /*17920*/  SHF.L.U32 R0, R5, 0x1f, RZ ;  /* 0x0000001f05007819 */ /* 0x000fc800000006ff */
[----:B------:R-:W0:Y:S02]  /*17930*/  SYNCS.PHASECHK.TRANS64.TRYWAIT P0, [R7+URZ], R0 ;  /* 0x00000000070075a7 */ /* 0x000e24000800017f */
[----:B0-----:R-:W-:Y:S05]  /*17940*/  @!P0 BRA `(.L_x_567) ;  /* 0x0000000400548947 */ /* 0x001fea0003800000 */
.L_x_581:
[----:B0-----:R-:W-:-:S05]  /*17950*/  VIADD R0, R6, 0x1 ;  /* 0x0000000106007836 */ /* 0x001fca0000000000 */
[----:B------:R-:W-:-:S04]  /*17960*/  ISETP.NE.AND P0, PT, R0, 0x7, PT ;  /* 0x000000070000780c */ /* 0x000fc80003f05270 */
[----:B------:R-:W-:Y:S02]  /*17970*/  SEL R2, RZ, 0x1, P0 ;  /* 0x00000001ff027807 */ /* 0x000fe40000000000 */
[----:B------:R-:W-:Y:S02]  /*17980*/  SEL R4, R0, RZ, P0 ;  /* 0x000000ff00047207 */ /* 0x000fe40000000000 */
[----:B------:R-:W-:-:S03]  /*17990*/  LOP3.LUT R5, R5, R2, RZ, 0x3c, !PT ;  /* 0x0000000205057212 */ /* 0x000fc600078e3cff */
[----:B------:R-:W-:Y:S01]  /*179a0*/  IMAD R7, R4, 0x8, R3 ;  /* 0x0000000804077824 */ /* 0x000fe200078e0203 */
[----:B------:R-:W-:-:S04]  /*179b0*/  SHF.L.U32 R0, R5, 0x1f, RZ ;  /* 0x0000001f05007819 */ /* 0x000fc800000006ff */
[----:B------:R-:W0:Y:S02]  /*179c0*/  SYNCS.PHASECHK.TRANS64.TRYWAIT P0, [R7+URZ], R0 ;  /* 0x00000000070075a7 */ /* 0x000e24000800017f */
[----:B0-----:R-:W-:Y:S05]  /*179d0*/  @!P0 BRA `(.L_x_568) ;  /* 0x0000000400448947 */ /* 0x001fea0003800000 */
.L_x_582:
        /* <DEDUP_REMOVED lines=9> */
.L_x_583:
[----:B0-----:R-:W-:-:S04]  /*17a70*/  IADD3 R0, R4, 0x1, RZ ;  /* 0x0000000104007810 */ /* 0x001fc80007ffe0ff */
        /* <DEDUP_REMOVED lines=8> */
.L_x_584:
        /* <DEDUP_REMOVED lines=9> */
.L_x_585:
[----:B0-----:R-:W-:-:S05]  /*17b90*/  VIADD R0, R4, 0x1 ;  /* 0x0000000104007836 */ /* 0x001fca0000000000 */
[----:B------:R-:W-:-:S04]  /*17ba0*/  ISETP.NE.AND P0, PT, R0, 0x7, PT ;  /* 0x000000070000780c */ /* 0x000fc80003f05270 */
[----:B------:R-:W-:Y:S02]  /*17bb0*/  SEL R2, RZ, 0x1, P0 ;  /* 0x00000001ff027807 */ /* 0x000fe40000000000 */
[----:B------:R-:W-:Y:S02]  /*17bc0*/  SEL R0, R0, RZ, P0 ;  /* 0x000000ff00007207 */ /* 0x000fe40000000000 */
[----:B------:R-:W-:-:S03]  /*17bd0*/  LOP3.LUT R2, R5, R2, RZ, 0x3c, !PT ;  /* 0x0000000205027212 */ /* 0x000fc600078e3cff */
[----:B------:R-:W-:Y:S01]  /*17be0*/  IMAD R3, R0, 0x8, R3 ;  /* 0x0000000800037824 */ /* 0x000fe200078e0203 */
[----:B------:R-:W-:-:S07]  /*17bf0*/  SHF.L.U32 R0, R2, 0x1f, RZ ;  /* 0x0000001f02007819 */ /* 0x000fce00000006ff */
.L_x_572:
[----:B0-----:R0:W1:Y:S02]  /*17c00*/  SYNCS.PHASECHK.TRANS64.TRYWAIT P0, [R3+URZ], R0 ;  /* 0x00000000030075a7 */ /* 0x001064000800017f */
[----:B-1----:R-:W-:Y:S05]  /*17c10*/  @!P0 NANOSLEEP.SYNCS 0x989680 ;  /* 0x009896800000895d */ /* 0x002fea0003900000 */
[----:B------:R-:W1:Y:S02]  /*17c20*/  @!P0 SYNCS.PHASECHK.TRANS64 P0, [R3+URZ], R0 ;  /* 0x00000000030085a7 */ /* 0x000e64000800007f */
[----:B-1----:R-:W-:Y:S05]  /*17c30*/  @!P0 BRA `(.L_x_572) ;  /* 0xfffffffc00f08947 */ /* 0x002fea000383ffff */
.L_x_564:
[----:B------:R-:W-:Y:S05]  /*17c40*/  BSYNC B0 ;  /* 0x0000000000007941 */ /* 0x000fea0003800000 */
.L_x_563:
[----:B------:R-:W-:Y:S05]  /*17c50*/  EXIT ;  /* 0x000000000000794d */ /* 0x000fea0003800000 */
.L_x_21:
[----:B-1----:R1:W2:Y:S02]  /*17c60*/  SYNCS.PHASECHK.TRANS64.TRYWAIT P1, [R4+URZ], R3 ;  /* 0x00000003040075a7 */ /* 0x0022a4000802017f */
[----:B--2---:R-:W-:Y:S05]  /*17c70*/  @!P1 NANOSLEEP.SYNCS 0x989680 ;  /* 0x009896800000995d */ /* 0x004fea0003900000 */
[----:B------:R-:W2:Y:S02]  /*17c80*/  @!P1 SYNCS.PHASECHK.TRANS64 P1, [R4+URZ], R3 ;  /* 0x00000003040095a7 */ /* 0x000ea4000802007f */
[----:B--2---:R-:W-:Y:S05]  /*17c90*/  @!P1 BRA `(.L_x_21) ;  /* 0xfffffffc00f09947 */ /* 0x004fea000383ffff */
[----:B------:R-:W-:Y:S05]  /*17ca0*/  BRA `(.L_x_20) ;  /* 0xfffffe9800b47947 */ /* 0x000fea000383ffff */
.L_x_26:
[----:B-1----:R1:W2:Y:S02]  /*17cb0*/  SYNCS.PHASECHK.TRANS64.TRYWAIT P1, [R5+URZ], R6 ;  /* 0x00000006050075a7 */ /* 0x0022a4000802017f */
[----:B--2---:R-:W-:Y:S05]  /*17cc0*/  @!P1 NANOSLEEP.SYNCS 0x989680 ;  /* 0x009896800000995d */ /* 0x004fea0003900000 */
[----:B------:R-:W2:Y:S02]  /*17cd0*/  @!P1 SYNCS.PHASECHK.TRANS64 P1, [R5+URZ], R6 ;  /* 0x00000006050095a7 */ /* 0x000ea4000802007f */
[----:B--2---:R-:W-:Y:S05]  /*17ce0*/  @!P1 BRA `(.L_x_26) ;  /* 0xfffffffc00f09947 */ /* 0x004fea000383ffff */
[----:B------:R-:W-:Y:S05]  /*17cf0*/  BRA `(.L_x_25) ;  /* 0xfffffeb000147947 */ /* 0x000fea000383ffff */
.L_x_551:
[----:B------:R-:W-:Y:S01]  /*17d00*/  BSSY B1, `(.L_x_573) ;  /* 0x0000006000017945 */ /* 0x000fe20003800000 */
[----:B------:R-:W-:-:S07]  /*17d10*/  IMAD.MOV.U32 R15, RZ, RZ, -0x1 ;  /* 0xffffffffff0f7424 */ /* 0x000fce00078e00ff */
[----:B------:R-:W-:Y:S05]  /*17d20*/  WARPSYNC.COLLECTIVE R15, `(.L_x_574) ;  /* 0x000000000f0c7348 */ /* 0x000fea0003c00000 */
[----:B------:R-:W-:Y:S02]  /*17d30*/  ELECT P6, UR62, PT ;  /* 0x00000000003e782f */ /* 0x000fe400038c0000 */
[----:B------:R-:W-:Y:S01]  /*17d40*/  MOV R14, UR62 ;  /* 0x0000003e000e7c02 */ /* 0x000fe20008000f00 */
[----:B------:R-:W-:Y:S10]  /*17d50*/  ENDCOLLECTIVE ;  /* 0x000000000000791b */ /* 0x000ff40003800000 */
.L_x_574:
[----:B------:R-:W-:Y:S05]  /*17d60*/  BSYNC B1 ;  /* 0x0000000000017941 */ /* 0x000fea0003800000 */
.L_x_573:
[----:B------:R-:W-:Y:S05]  /*17d70*/  BRA `(.L_x_575) ;  /* 0xffffffec00847947 */ /* 0x000fea000383ffff */
.L_x_554:
[----:B0-----:R0:W2:Y:S02]  /*17d80*/  SYNCS.PHASECHK.TRANS64.TRYWAIT P0, [R10+URZ+0x38], R5 ;  /* 0x000038050a0075a7 */ /* 0x0010a4000800017f */
[----:B--2---:R-:W-:Y:S05]  /*17d90*/  @!P0 NANOSLEEP.SYNCS 0x989680 ;  /* 0x009896800000895d */ /* 0x004fea0003900000 */
[----:B------:R-:W2:Y:S02]  /*17da0*/  @!P0 SYNCS.PHASECHK.TRANS64 P0, [R10+URZ+0x38], R5 ;  /* 0x000038050a0085a7 */ /* 0x000ea4000800007f */
[----:B--2---:R-:W-:Y:S05]  /*17db0*/  @!P0 BRA `(.L_x_554) ;  /* 0xfffffffc00f08947 */ /* 0x004fea000383ffff */
[----:B------:R-:W-:Y:S05]  /*17dc0*/  BRA `(.L_x_576) ;  /* 0xffffffec00c47947 */ /* 0x000fea000383ffff */
.L_x_562:
[----:B------:R-:W-:Y:S01]  /*17dd0*/  BSSY B0, `(.L_x_577) ;  /* 0x0000006000007945 */ /* 0x000fe20003800000 */
[----:B------:R-:W-:-:S07]  /*17de0*/  IMAD.MOV.U32 R15, RZ, RZ, -0x1 ;  /* 0xffffffffff0f7424 */ /* 0x000fce00078e00ff */
[----:B------:R-:W-:Y:S05]  /*17df0*/  WARPSYNC.COLLECTIVE R15, `(.L_x_578) ;  /* 0x000000000f0c7348 */ /* 0x000fea0003c00000 */
[----:B------:R-:W-:Y:S02]  /*17e00*/  ELECT P6, UR62, PT ;  /* 0x00000000003e782f */ /* 0x000fe400038c0000 */
[----:B------:R-:W-:Y:S01]  /*17e10*/  MOV R14, UR62 ;  /* 0x0000003e000e7c02 */ /* 0x000fe20008000f00 */
[----:B------:R-:W-:Y:S10]  /*17e20*/  ENDCOLLECTIVE ;  /* 0x000000000000791b */ /* 0x000ff40003800000 */
.L_x_578:
[----:B------:R-:W-:Y:S05]  /*17e30*/  BSYNC B0 ;  /* 0x0000000000007941 */ /* 0x000fea0003800000 */
.L_x_577:
[----:B------:R-:W-:Y:S05]  /*17e40*/  BRA `(.L_x_579) ;  /* 0xfffffff800607947 */ /* 0x000fea000383ffff */
.L_x_566:
[----:B0-----:R0:W1:Y:S02]  /*17e50*/  SYNCS.PHASECHK.TRANS64.TRYWAIT P0, [R5+URZ], R2 ;  /* 0x00000002050075a7 */ /* 0x001064000800017f */
[----:B-1----:R-:W-:Y:S05]  /*17e60*/  @!P0 NANOSLEEP.SYNCS 0x989680 ;  /* 0x009896800000895d */ /* 0x002fea0003900000 */
[----:B------:R-:W1:Y:S02]  /*17e70*/  @!P0 SYNCS.PHASECHK.TRANS64 P0, [R5+URZ], R2 ;  /* 0x00000002050085a7 */ /* 0x000e64000800007f */
[----:B-1----:R-:W-:Y:S05]  /*17e80*/  @!P0 BRA `(.L_x_566) ;  /* 0xfffffffc00f08947 */ /* 0x002fea000383ffff */
[----:B------:R-:W-:Y:S05]  /*17e90*/  BRA `(.L_x_580) ;  /* 0xfffffff800887947 */ /* 0x000fea000383ffff */
.L_x_567:
[----:B0-----:R0:W1:Y:S02]  /*17ea0*/  SYNCS.PHASECHK.TRANS64.TRYWAIT P0, [R7+URZ], R0 ;  /* 0x00000000070075a7 */ /* 0x001064000800017f */
[----:B-1----:R-:W-:Y:S05]  /*17eb0*/  @!P0 NANOSLEEP.SYNCS 0x989680 ;  /* 0x009896800000895d */ /* 0x002fea0003900000 */
[----:B------:R-:W1:Y:S02]  /*17ec0*/  @!P0 SYNCS.PHASECHK.TRANS64 P0, [R7+URZ], R0 ;  /* 0x00000000070085a7 */ /* 0x000e64000800007f */
[----:B-1----:R-:W-:Y:S05]  /*17ed0*/  @!P0 BRA `(.L_x_567) ;  /* 0xfffffffc00f08947 */ /* 0x002fea000383ffff */
[----:B------:R-:W-:Y:S05]  /*17ee0*/  BRA `(.L_x_581) ;  /* 0xfffffff800987947 */ /* 0x000fea000383ffff */
.L_x_568:
[----:B0-----:R0:W1:Y:S02]  /*17ef0*/  SYNCS.PHASECHK.TRANS64.TRYWAIT P0, [R7+URZ], R0 ;  /* 0x00000000070075a7 */ /* 0x001064000800017f */
[----:B-1----:R-:W-:Y:S05]  /*17f00*/  @!P0 NANOSLEEP.SYNCS 0x989680 ;  /* 0x009896800000895d */ /* 0x002fea0003900000 */
[----:B------:R-:W1:Y:S02]  /*17f10*/  @!P0 SYNCS.PHASECHK.TRANS64 P0, [R7+URZ], R0 ;  /* 0x00000000070085a7 */ /* 0x000e64000800007f */
[----:B-1----:R-:W-:Y:S05]  /*17f20*/  @!P0 BRA `(.L_x_568) ;  /* 0xfffffffc00f08947 */ /* 0x002fea000383ffff */
[----:B------:R-:W-:Y:S05]  /*17f30*/  BRA `(.L_x_582) ;  /* 0xfffffff800a87947 */ /* 0x000fea000383ffff */
.L_x_569:
[----:B0-----:R0:W1:Y:S02]  /*17f40*/  SYNCS.PHASECHK.TRANS64.TRYWAIT P0, [R7+URZ], R0 ;  /* 0x00000000070075a7 */ /* 0x001064000800017f */
[----:B-1----:R-:W-:Y:S05]  /*17f50*/  @!P0 NANOSLEEP.SYNCS 0x989680 ;  /* 0x009896800000895d */ /* 0x002fea0003900000 */
[----:B------:R-:W1:Y:S02]  /*17f60*/  @!P0 SYNCS.PHASECHK.TRANS64 P0, [R7+URZ], R0 ;  /* 0x00000000070085a7 */ /* 0x000e64000800007f */
[----:B-1----:R-:W-:Y:S05]  /*17f70*/  @!P0 BRA `(.L_x_569) ;  /* 0xfffffffc00f08947 */ /* 0x002fea000383ffff */
[----:B------:R-:W-:Y:S05]  /*17f80*/  BRA `(.L_x_583) ;  /* 0xfffffff800b87947 */ /* 0x000fea000383ffff */
.L_x_570:
[----:B0-----:R0:W1:Y:S02]  /*17f90*/  SYNCS.PHASECHK.TRANS64.TRYWAIT P0, [R7+URZ], R0 ;  /* 0x00000000070075a7 */ /* 0x001064000800017f */
[----:B-1----:R-:W-:Y:S05]  /*17fa0*/  @!P0 NANOSLEEP.SYNCS 0x989680 ;  /* 0x009896800000895d */ /* 0x002fea0003900000 */
[----:B------:R-:W1:Y:S02]  /*17fb0*/  @!P0 SYNCS.PHASECHK.TRANS64 P0, [R7+URZ], R0 ;  /* 0x00000000070085a7 */ /* 0x000e64000800007f */
[----:B-1----:R-:W-:Y:S05]  /*17fc0*/  @!P0 BRA `(.L_x_570) ;  /* 0xfffffffc00f08947 */ /* 0x002fea000383ffff */
[----:B------:R-:W-:Y:S05]  /*17fd0*/  BRA `(.L_x_584) ;  /* 0xfffffff800c87947 */ /* 0x000fea000383ffff */
.L_x_571:
[----:B0-----:R0:W1:Y:S02]  /*17fe0*/  SYNCS.PHASECHK.TRANS64.TRYWAIT P0, [R7+URZ], R0 ;  /* 0x00000000070075a7 */ /* 0x001064000800017f */
[----:B-1----:R-:W-:Y:S05]  /*17ff0*/  @!P0 NANOSLEEP.SYNCS 0x989680 ;  /* 0x009896800000895d */ /* 0x002fea0003900000 */
[----:B------:R-:W1:Y:S02]  /*18000*/  @!P0 SYNCS.PHASECHK.TRANS64 P0, [R7+URZ], R0 ;  /* 0x00000000070085a7 */ /* 0x000e64000800007f */
[----:B-1----:R-:W-:Y:S05]  /*18010*/  @!P0 BRA `(.L_x_571) ;  /* 0xfffffffc00f08947 */ /* 0x002fea000383ffff */
[----:B------:R-:W-:Y:S05]  /*18020*/  BRA `(.L_x_585) ;  /* 0xfffffff800d87947 */ /* 0x000fea000383ffff */
.L_x_586:
[----:B------:R-:W-:-:S00]  /*18030*/  BRA `(.L_x_586) ;  /* 0xfffffffc00fc7947 */ /* 0x000fc0000383ffff */
[----:B------:R-:W-:-:S00]  /*18040*/  NOP ;  /* 0x0000000000007918 */ /* 0x000fc00000000000 */
        /* <DEDUP_REMOVED lines=11> */
.L_x_587:


//--------------------- .nv.global.init           --------------------------
	.section	.nv.global.init,"aw",@progbits
.nv.global.init:
	.type		$str$22,@object
	.size		$str$22,($str$23 - $str$22)
$str$22:
        /*0000*/ 	.byte	0x6b, 0x5f, 0x74, 0x69, 0x6c, 0x65, 0x5f, 0x63, 0x6f, 0x75, 0x6e, 0x74, 0x20, 0x3e, 0x3d, 0x20
        /*0010*/ 	.byte	0x31, 0x00
	.type		$str$23,@object
	.size		$str$23,(__unnamed_1 - $str$23)
$str$23:
        /*0012*/ 	.byte	0x2f, 0x74, 0x6d, 0x70, 0x2f, 0x63, 0x75, 0x74, 0x6c, 0x61, 0x73, 0x73, 0x5f, 0x73, 0x77, 0x65
        /*0022*/ 	.byte	0x65, 0x70, 0x5f, 0x73, 0x72, 0x63, 0x2f, 0x69, 0x6e, 0x63, 0x6c, 0x75, 0x64, 0x65, 0x2f, 0x63
        /*0032*/ 	.byte	0x75, 0x74, 0x6c, 0x61, 0x73, 0x73, 0x2f, 0x67, 0x65, 0x6d, 0x6d, 0x2f, 0x63, 0x6f, 0x6c, 0x6c
        /*0042*/ 	.byte	0x65, 0x63, 0x74, 0x69, 0x76, 0x65, 0x2f, 0x73, 0x6d, 0x39, 0x30, 0x5f, 0x6d, 0x6d, 0x61, 0x5f
        /*0052*/ 	.byte	0x74, 0x6d, 0x61, 0x5f, 0x67, 0x6d, 0x6d, 0x61, 0x5f, 0x73, 0x73, 0x5f, 0x77, 0x61, 0x72, 0x70
        /*0062*/ 	.byte	0x73, 0x70, 0x65, 0x63, 0x69, 0x61, 0x6c, 0x69, 0x7a, 0x65, 0x64, 0x2e, 0x68, 0x70, 0x70, 0x00
	.type		__unnamed_1,@object
	.size		__unnamed_1,(.L_0 - __unnamed_1)
__unnamed_1:
        /* <DEDUP_REMOVED lines=182> */
        /*0bd2*/ 	.byte	0x3a, 0x3a, 0x69, 0x64, 0x65, 0x6e, 0x74, 0x69, 0x74, 0x79, 0x5d, 0x00
.L_0:


//--------------------- .nv.shared._ZN7cutlass13device_kernelINS_4gemm6kernel13GemmUniversalIN4cute5tupleIJiiiiEEENS1_10collective13CollectiveMmaINS1_34MainloopSm90TmaGmmaWarpSpecializedILi7ENS5_IJNS4_1CILi4EEESB_NSA_ILi1EEEEEENS1_35KernelTmaWarpSpecializedCooperativeEEENS5_IJNSA_ILi256EEESG_NSA_ILi32EEEEEENS_10bfloat16_tENS5_IJlSC_lEEESJ_SK_NS4_8TiledMMAINS4_8MMA_AtomIJNS4_4SM904GMMA28MMA_64x256x16_F32BF16BF16_SSILNSO_5MajorE0ELSQ_0ELNSO_7ScaleInE1ELSR_1EEEEEENS4_6LayoutINS5_IJNSA_ILi2EEESC_SC_EEENS5_IJSC_NSA_ILi0EEESX_EEEEENS5_IJNS4_10UnderscoreES10_S10_EEEEENS4_23SM90_TMA_LOAD_MULTICASTENS4_14ComposedLayoutINS4_7SwizzleILi2ELi4ELi3EEENS4_18smem_ptr_flag_bitsILi16EEENSU_INS5_IJNSA_ILi8EEESH_EEENS5_IJSH_SC_EEEEEEEvNS4_8identityES13_S1D_vS1E_EENS_8epilogue10collective6detail29Sm90TmaWarpSpecializedAdapterINS1H_15DefaultEpilogueISJ_SK_SK_NS1G_6thread17LinearCombinationISJ_Li1EffLNS1L_9ScaleType4KindE0ELNS_15FloatRoundStyleE2ESJ_EENS1_15EpilogueDefaultEEEEEvvEEEEvNT_6ParamsE --------------------------
	.section	.nv.shared._ZN7cutlass13device_kernelINS_4gemm6kernel13GemmUniversalIN4cute5tupleIJiiiiEEENS1_10collective13CollectiveMmaINS1_34MainloopSm90TmaGmmaWarpSpecializedILi7ENS5_IJNS4_1CILi4EEESB_NSA_ILi1EEEEEENS1_35KernelTmaWarpSpecializedCooperativeEEENS5_IJNSA_ILi256EEESG_NSA_ILi32EEEEEENS_10bfloat16_tENS5_IJlSC_lEEESJ_SK_NS4_8TiledMMAINS4_8MMA_AtomIJNS4_4SM904GMMA28MMA_64x256x16_F32BF16BF16_SSILNSO_5MajorE0ELSQ_0ELNSO_7ScaleInE1ELSR_1EEEEEENS4_6LayoutINS5_IJNSA_ILi2EEESC_SC_EEENS5_IJSC_NSA_ILi0EEESX_EEEEENS5_IJNS4_10UnderscoreES10_S10_EEEEENS4_23SM90_TMA_LOAD_MULTICASTENS4_14ComposedLayoutINS4_7SwizzleILi2ELi4ELi3EEENS4_18smem_ptr_flag_bitsILi16EEENSU_INS5_IJNSA_ILi8EEESH_EEENS5_IJSH_SC_EEEEEEEvNS4_8identityES13_S1D_vS1E_EENS_8epilogue10collective6detail29Sm90TmaWarpSpecializedAdapterINS1H_15DefaultEpilogueISJ_SK_SK_NS1G_6thread17LinearCombinationISJ_Li1EffLNS1L_9ScaleType4KindE0ELNS_15FloatRoundStyleE2ESJ_EENS1_15EpilogueDefaultEEEEEvvEEEEvNT_6ParamsE,"aw",@nobits
	.sectionflags	@""
	.align	16
	.zero		1024


//--------------------- .nv.shared.reserved.0     --------------------------
	.section	.nv.shared.reserved.0,"aw",@nobits
	.weak		__nv_reservedSMEM_offset_0_alias
	.size		__nv_reservedSMEM_offset_0_alias, 0, 0
	.other		__nv_reservedSMEM_offset_0_alias,@"STO_CUDA_RESERVED_SHARED STV_DEFAULT"
__nv_reservedSMEM_offset_0_alias:
	.zero		0


//--------------------- .nv.global                --------------------------
	.section	.nv.global,"aw",@nobits
.nv.global:
	.type		_ZN40_INTERNAL_29da7f4a_4_k_cu_8c12141e_298474cute1_E,@object
	.size		_ZN40_INTERNAL_29da7f4a_4_k_cu_8c12141e_298474cute1_E,(_ZN40_INTERNAL_29da7f4a_4_k_cu_8c12141e_298474cuda3std3__45__cpo6cbeginE - _ZN40_INTERNAL_29da7f4a_4_k_cu_8c12141e_298474cute1_E)
_ZN40_INTERNAL_29da7f4a_4_k_cu_8c12141e_298474cute1_E:
	.zero		1
	.type		_ZN40_INTERNAL_29da7f4a_4_k_cu_8c12141e_298474cuda3std3__45__cpo6cbeginE,@object
	.size		_ZN40_INTERNAL_29da7f4a_4_k_cu_8c12141e_298474cuda3std3__45__cpo6cbeginE,(_ZN40_INTERNAL_29da7f4a_4_k_cu_8c12141e_298474cuda3std3__48in_placeE - _ZN40_INTERNAL_29da7f4a_4_k_cu_8c12141e_298474cuda3std3__45__cpo6cbeginE)
_ZN40_INTERNAL_29da7f4a_4_k_cu_8c12141e_298474cuda3std3__45__cpo6cbeginE:
	.zero		1
	.type		_ZN40_INTERNAL_29da7f4a_4_k_cu_8c12141e_298474cuda3std3__48in_placeE,@object
	.size		_ZN40_INTERNAL_29da7f4a_4_k_cu_8c12141e_298474cuda3std3__48in_placeE,(_ZN40_INTERNAL_29da7f4a_4_k_cu_8c12141e_298474cuda3std6ranges3__45__cpo9iter_moveE - _ZN40_INTERNAL_29da7f4a_4_k_cu_8c12141e_298474cuda3std3__48in_placeE)
_ZN40_INTERNAL_29da7f4a_4_k_cu_8c12141e_298474cuda3std3__48in_placeE:
	.zero		1
	.type		_ZN40_INTERNAL_29da7f4a_4_k_cu_8c12141e_298474cuda3std6ranges3__45__cpo9iter_moveE,@object
	.size		_ZN40_INTERNAL_29da7f4a_4_k_cu_8c12141e_298474cuda3std6ranges3__45__cpo9iter_moveE,(_ZN40_INTERNAL_29da7f4a_4_k_cu_8c12141e_298474cuda3std3__45__cpo5beginE - _ZN40_INTERNAL_29da7f4a_4_k_cu_8c12141e_298474cuda3std6ranges3__45__cpo9iter_moveE)
_ZN40_INTERNAL_29da7f4a_4_k_cu_8c12141e_298474cuda3std6ranges3__45__cpo9iter_moveE:
	.zero		1
	.type		_ZN40_INTERNAL_29da7f4a_4_k_cu_8c12141e_298474cuda3std3__45__cpo5beginE,@object
	.size		_ZN40_INTERNAL_29da7f4a_4_k_cu_8c12141e_298474cuda3std3__45__cpo5beginE,(_ZN40_INTERNAL_29da7f4a_4_k_cu_8c12141e_298474cuda3std3__442_GLOBAL__N__29da7f4a_4_k_cu_8c12141e_298476ignoreE - _ZN40_INTERNAL_29da7f4a_4_k_cu_8c12141e_298474cuda3std3__45__cpo5beginE)
_ZN40_INTERNAL_29da7f4a_4_k_cu_8c12141e_298474cuda3std3__45__cpo5beginE:
	.zero		1
	.type		_ZN40_INTERNAL_29da7f4a_4_k_cu_8c12141e_298474cuda3std3__442_GLOBAL__N__29da7f4a_4_k_cu_8c12141e_298476ignoreE,@object
	.size		_ZN40_INTERNAL_29da7f4a_4_k_cu_8c12141e_298474cuda3std3__442_GLOBAL__N__29da7f4a_4_k_cu_8c12141e_298476ignoreE,(_ZN40_INTERNAL_29da7f4a_4_k_cu_8c12141e_298474cute7productE - _ZN40_INTERNAL_29da7f4a_4_k_cu_8c12141e_298474cuda3std3__442_GLOBAL__N__29da7f4a_4_k_cu_8c12141e_298476ignoreE)
_ZN40_INTERNAL_29da7f4a_4_k_cu_8c12141e_298474cuda3std3__442_GLOBAL__N__29da7f4a_4_k_cu_8c12141e_298476ignoreE:
	.zero		1
	.type		_ZN40_INTERNAL_29da7f4a_4_k_cu_8c12141e_298474cute7productE,@object
	.size		_ZN40_INTERNAL_29da7f4a_4_k_cu_8c12141e_298474cute7productE,(_ZN40_INTERNAL_29da7f4a_4_k_cu_8c12141e_298474cuda3std3__45__cpo3endE - _ZN40_INTERNAL_29da7f4a_4_k_cu_8c12141e_298474cute7productE)
_ZN40_INTERNAL_29da7f4a_4_k_cu_8c12141e_298474cute7productE:
	.zero		1
	.type		_ZN40_INTERNAL_29da7f4a_4_k_cu_8c12141e_298474cuda3std3__45__cpo3endE,@object
	.size		_ZN40_INTERNAL_29da7f4a_4_k_cu_8c12141e_298474cuda3std3__45__cpo3endE,(_ZN40_INTERNAL_29da7f4a_4_k_cu_8c12141e_298474cuda3std3__419piecewise_constructE - _ZN40_INTERNAL_29da7f4a_4_k_cu_8c12141e_298474cuda3std3__45__cpo3endE)
_ZN40_INTERNAL_29da7f4a_4_k_cu_8c12141e_298474cuda3std3__45__cpo3endE:
	.zero		1
	.type		_ZN40_INTERNAL_29da7f4a_4_k_cu_8c12141e_298474cuda3std3__419piecewise_constructE,@object
	.size		_ZN40_INTERNAL_29da7f4a_4_k_cu_8c12141e_298474cuda3std3__419piecewise_constructE,(_ZN40_INTERNAL_29da7f4a_4_k_cu_8c12141e_298474cuda3std3__45__cpo4cendE - _ZN40_INTERNAL_29da7f4a_4_k_cu_8c12141e_298474cuda3std3__419piecewise_constructE)
_ZN40_INTERNAL_29da7f4a_4_k_cu_8c12141e_298474cuda3std3__419piecewise_constructE:
	.zero		1
	.type		_ZN40_INTERNAL_29da7f4a_4_k_cu_8c12141e_298474cuda3std3__45__cpo4cendE,@object
	.size		_ZN40_INTERNAL_29da7f4a_4_k_cu_8c12141e_298474cuda3std3__45__cpo4cendE,(_ZN40_INTERNAL_29da7f4a_4_k_cu_8c12141e_298474cuda3std6ranges3__45__cpo4swapE - _ZN40_INTERNAL_29da7f4a_4_k_cu_8c12141e_298474cuda3std3__45__cpo4cendE)
_ZN40_INTERNAL_29da7f4a_4_k_cu_8c12141e_298474cuda3std3__45__cpo4cendE:
	.zero		1
	.type		_ZN40_INTERNAL_29da7f4a_4_k_cu_8c12141e_298474cuda3std6ranges3__45__cpo4swapE,@object
	.size		_ZN40_INTERNAL_29da7f4a_4_k_cu_8c12141e_298474cuda3std6ranges3__45__cpo4swapE,(.L_8 - _ZN40_INTERNAL_29da7f4a_4_k_cu_8c12141e_298474cuda3std6ranges3__45__cpo4swapE)
_ZN40_INTERNAL_29da7f4a_4_k_cu_8c12141e_298474cuda3std6ranges3__45__cpo4swapE:
	.zero		1
.L_8:


//--------------------- .nv.constant0._ZN7cutlass13device_kernelINS_4gemm6kernel13GemmUniversalIN4cute5tupleIJiiiiEEENS1_10collective13CollectiveMmaINS1_34MainloopSm90TmaGmmaWarpSpecializedILi7ENS5_IJNS4_1CILi4EEESB_NSA_ILi1EEEEEENS1_35KernelTmaWarpSpecializedCooperativeEEENS5_IJNSA_ILi256EEESG_NSA_ILi32EEEEEENS_10bfloat16_tENS5_IJlSC_lEEESJ_SK_NS4_8TiledMMAINS4_8MMA_AtomIJNS4_4SM904GMMA28MMA_64x256x16_F32BF16BF16_SSILNSO_5MajorE0ELSQ_0ELNSO_7ScaleInE1ELSR_1EEEEEENS4_6LayoutINS5_IJNSA_ILi2EEESC_SC_EEENS5_IJSC_NSA_ILi0EEESX_EEEEENS5_IJNS4_10UnderscoreES10_S10_EEEEENS4_23SM90_TMA_LOAD_MULTICASTENS4_14ComposedLayoutINS4_7SwizzleILi2ELi4ELi3EEENS4_18smem_ptr_flag_bitsILi16EEENSU_INS5_IJNSA_ILi8EEESH_EEENS5_IJSH_SC_EEEEEEEvNS4_8identityES13_S1D_vS1E_EENS_8epilogue10collective6detail29Sm90TmaWarpSpecializedAdapterINS1H_15DefaultEpilogueISJ_SK_SK_NS1G_6thread17LinearCombinationISJ_Li1EffLNS1L_9ScaleType4KindE0ELNS_15FloatRoundStyleE2ESJ_EENS1_15EpilogueDefaultEEEEEvvEEEEvNT_6ParamsE --------------------------
	.section	.nv.constant0._ZN7cutlass13device_kernelINS_4gemm6kernel13GemmUniversalIN4cute5tupleIJiiiiEEENS1_10collective13CollectiveMmaINS1_34MainloopSm90TmaGmmaWarpSpecializedILi7ENS5_IJNS4_1CILi4EEESB_NSA_ILi1EEEEEENS1_35KernelTmaWarpSpecializedCooperativeEEENS5_IJNSA_ILi256EEESG_NSA_ILi32EEEEEENS_10bfloat16_tENS5_IJlSC_lEEESJ_SK_NS4_8TiledMMAINS4_8MMA_AtomIJNS4_4SM904GMMA28MMA_64x256x16_F32BF16BF16_SSILNSO_5MajorE0ELSQ_0ELNSO_7ScaleInE1ELSR_1EEEEEENS4_6LayoutINS5_IJNSA_ILi2EEESC_SC_EEENS5_IJSC_NSA_ILi0EEESX_EEEEENS5_IJNS4_10UnderscoreES10_S10_EEEEENS4_23SM90_TMA_LOAD_MULTICASTENS4_14ComposedLayoutINS4_7SwizzleILi2ELi4ELi3EEENS4_18smem_ptr_flag_bitsILi16EEENSU_INS5_IJNSA_ILi8EEESH_EEENS5_IJSH_SC_EEEEEEEvNS4_8identityES13_S1D_vS1E_EENS_8epilogue10collective6detail29Sm90TmaWarpSpecializedAdapterINS1H_15DefaultEpilogueISJ_SK_SK_NS1G_6thread17LinearCombinationISJ_Li1EffLNS1L_9ScaleType4KindE0ELNS_15FloatRoundStyleE2ESJ_EENS1_15EpilogueDefaultEEEEEvvEEEEvNT_6ParamsE,"a",@progbits
	.sectionflags	@""
	.align	4
.nv.constant0._ZN7cutlass13device_kernelINS_4gemm6kernel13GemmUniversalIN4cute5tupleIJiiiiEEENS1_10collective13CollectiveMmaINS1_34MainloopSm90TmaGmmaWarpSpecializedILi7ENS5_IJNS4_1CILi4EEESB_NSA_ILi1EEEEEENS1_35KernelTmaWarpSpecializedCooperativeEEENS5_IJNSA_ILi256EEESG_NSA_ILi32EEEEEENS_10bfloat16_tENS5_IJlSC_lEEESJ_SK_NS4_8TiledMMAINS4_8MMA_AtomIJNS4_4SM904GMMA28MMA_64x256x16_F32BF16BF16_SSILNSO_5MajorE0ELSQ_0ELNSO_7ScaleInE1ELSR_1EEEEEENS4_6LayoutINS5_IJNSA_ILi2EEESC_SC_EEENS5_IJSC_NSA_ILi0EEESX_EEEEENS5_IJNS4_10UnderscoreES10_S10_EEEEENS4_23SM90_TMA_LOAD_MULTICASTENS4_14ComposedLayoutINS4_7SwizzleILi2ELi4ELi3EEENS4_18smem_ptr_flag_bitsILi16EEENSU_INS5_IJNSA_ILi8EEESH_EEENS5_IJSH_SC_EEEEEEEvNS4_8identityES13_S1D_vS1E_EENS_8epilogue10collective6detail29Sm90TmaWarpSpecializedAdapterINS1H_15DefaultEpilogueISJ_SK_SK_NS1G_6thread17LinearCombinationISJ_Li1EffLNS1L_9ScaleType4KindE0ELNS_15FloatRoundStyleE2ESJ_EENS1_15EpilogueDefaultEEEEEvvEEEEvNT_6ParamsE:
	.zero		1664


//--------------------- SYMBOLS --------------------------

	.type		.nv.reservedSmem.offset0,@object
	.size		.nv.reservedSmem.offset0,0x4
	.type		__assertfail,@function
